	.headerflags	@"EF_CUDA_TEXMODE_UNIFIED EF_CUDA_64BIT_ADDRESS EF_CUDA_ACCELERATORS EF_CUDA_SM90 EF_CUDA_VIRTUAL_SM(EF_CUDA_SM90)"
	.elftype	@"ET_EXEC"


//--------------------- .nv.info                  --------------------------
	.section	.nv.info,"",@"SHT_CUDA_INFO"
	.align	4


	//----- nvinfo : EIATTR_REGCOUNT
	.align		4
        /*0000*/ 	.byte	0x04, 0x2f
        /*0002*/ 	.short	(.L_1 - .L_0)
	.align		4
.L_0:
        /*0004*/ 	.word	index@(triton_mm)
        /*0008*/ 	.word	0x0000003e


	//----- nvinfo : EIATTR_MIN_STACK_SIZE
	.align		4
.L_1:
        /*000c*/ 	.byte	0x04, 0x12
        /*000e*/ 	.short	(.L_3 - .L_2)
	.align		4
.L_2:
        /*0010*/ 	.word	index@(triton_mm)
        /*0014*/ 	.word	0x00000000


	//----- nvinfo : EIATTR_FRAME_SIZE
	.align		4
.L_3:
        /*0018*/ 	.byte	0x04, 0x11
        /*001a*/ 	.short	(.L_5 - .L_4)
	.align		4
.L_4:
        /*001c*/ 	.word	index@(triton_mm)
        /*0020*/ 	.word	0x00000000


	//----- nvinfo : EIATTR_MIN_STACK_SIZE
	.align		4
.L_5:
        /*0024*/ 	.byte	0x04, 0x12
        /*0026*/ 	.short	(.L_7 - .L_6)
	.align		4
.L_6:
        /*0028*/ 	.word	index@(triton_mm)
        /*002c*/ 	.word	0x00000000
.L_7:


//--------------------- .nv.info.triton_mm        --------------------------
	.section	.nv.info.triton_mm,"",@"SHT_CUDA_INFO"
	.sectionflags	@""
	.align	4


	//----- nvinfo : EIATTR_CUDA_API_VERSION
	.align		4
        /*0000*/ 	.byte	0x04, 0x37
        /*0002*/ 	.short	(.L_9 - .L_8)
.L_8:
        /*0004*/ 	.word	0x0000007c


	//----- nvinfo : EIATTR_KPARAM_INFO
	.align		4
.L_9:
        /*0008*/ 	.byte	0x04, 0x17
        /*000a*/ 	.short	(.L_11 - .L_10)
.L_10:
        /*000c*/ 	.word	0x00000000
        /*0010*/ 	.short	0x0004
        /*0012*/ 	.short	0x0020
        /*0014*/ 	.byte	0x00, 0xf0, 0x11, 0x00


	//----- nvinfo : EIATTR_KPARAM_INFO
	.align		4
.L_11:
        /*0018*/ 	.byte	0x04, 0x17
        /*001a*/ 	.short	(.L_13 - .L_12)
.L_12:
        /*001c*/ 	.word	0x00000000
        /*0020*/ 	.short	0x0003
        /*0022*/ 	.short	0x0018
        /*0024*/ 	.byte	0x00, 0xf0, 0x21, 0x00


	//----- nvinfo : EIATTR_KPARAM_INFO
	.align		4
.L_13:
        /*0028*/ 	.byte	0x04, 0x17
        /*002a*/ 	.short	(.L_15 - .L_14)
.L_14:
        /*002c*/ 	.word	0x00000000
        /*0030*/ 	.short	0x0002
        /*0032*/ 	.short	0x0010
        /*0034*/ 	.byte	0x00, 0xf0, 0x21, 0x00


	//----- nvinfo : EIATTR_KPARAM_INFO
	.align		4
.L_15:
        /*0038*/ 	.byte	0x04, 0x17
        /*003a*/ 	.short	(.L_17 - .L_16)
.L_16:
        /*003c*/ 	.word	0x00000000
        /*0040*/ 	.short	0x0001
        /*0042*/ 	.short	0x0008
        /*0044*/ 	.byte	0x00, 0xf0, 0x21, 0x00


	//----- nvinfo : EIATTR_KPARAM_INFO
	.align		4
.L_17:
        /*0048*/ 	.byte	0x04, 0x17
        /*004a*/ 	.short	(.L_19 - .L_18)
.L_18:
        /*004c*/ 	.word	0x00000000
        /*0050*/ 	.short	0x0000
        /*0052*/ 	.short	0x0000
        /*0054*/ 	.byte	0x00, 0xf0, 0x21, 0x00


	//----- nvinfo : EIATTR_SPARSE_MMA_MASK
	.align		4
.L_19:
        /*0058*/ 	.byte	0x03, 0x50
        /*005a*/ 	.short	0x0000


	//----- nvinfo : EIATTR_MAXREG_COUNT
	.align		4
        /*005c*/ 	.byte	0x03, 0x1b
        /*005e*/ 	.short	0x00ff


	//----- nvinfo : EIATTR_COOP_GROUP_MASK_REGIDS
	.align		4
        /*0060*/ 	.byte	0x04, 0x29
        /*0062*/ 	.short	(.L_21 - .L_20)


	//   ....[0]....
.L_20:
        /*0064*/ 	.word	0xffffffff


	//----- nvinfo : EIATTR_COOP_GROUP_INSTR_OFFSETS
	.align		4
.L_21:
        /*0068*/ 	.byte	0x04, 0x28
        /*006a*/ 	.short	(.L_23 - .L_22)


	//   ....[0]....
.L_22:
        /*006c*/ 	.word	0x00000b00


	//----- nvinfo : EIATTR_EXIT_INSTR_OFFSETS
	.align		4
.L_23:
        /*0070*/ 	.byte	0x04, 0x1c
        /*0072*/ 	.short	(.L_25 - .L_24)


	//   ....[0]....
.L_24:
        /*0074*/ 	.word	0x00000050


	//   ....[1]....
        /*0078*/ 	.word	0x00002200


	//   ....[2]....
        /*007c*/ 	.word	0x00002220


	//----- nvinfo : EIATTR_MAX_THREADS
	.align		4
.L_25:
        /*0080*/ 	.byte	0x04, 0x05
        /*0082*/ 	.short	(.L_27 - .L_26)
.L_26:
        /*0084*/ 	.word	0x00000100
        /*0088*/ 	.word	0x00000001
        /*008c*/ 	.word	0x00000001


	//----- nvinfo : EIATTR_CBANK_PARAM_SIZE
	.align		4
.L_27:
        /*0090*/ 	.byte	0x03, 0x19
        /*0092*/ 	.short	0x0024


	//----- nvinfo : EIATTR_PARAM_CBANK
	.align		4
        /*0094*/ 	.byte	0x04, 0x0a
        /*0096*/ 	.short	(.L_29 - .L_28)
	.align		4
.L_28:
        /*0098*/ 	.word	index@(.nv.constant0.triton_mm)
        /*009c*/ 	.short	0x0210
        /*009e*/ 	.short	0x0024


	//----- nvinfo : EIATTR_SW_WAR
	.align		4
.L_29:
        /*00a0*/ 	.byte	0x04, 0x36
        /*00a2*/ 	.short	(.L_31 - .L_30)
.L_30:
        /*00a4*/ 	.word	0x00000008
.L_31:


//--------------------- .nv.callgraph             --------------------------
	.section	.nv.callgraph,"",@"SHT_CUDA_CALLGRAPH"
	.align	4
	.sectionentsize	8
	.align		4
        /*0000*/ 	.word	0x00000000
	.align		4
        /*0004*/ 	.word	0xffffffff
	.align		4
        /*0008*/ 	.word	0x00000000
	.align		4
        /*000c*/ 	.word	0xfffffffe
	.align		4
        /*0010*/ 	.word	0x00000000
	.align		4
        /*0014*/ 	.word	0xfffffffd
	.align		4
        /*0018*/ 	.word	0x00000000
	.align		4
        /*001c*/ 	.word	0xfffffffc


//--------------------- .text.triton_mm           --------------------------
	.section	.text.triton_mm,"ax",@progbits
	.sectionflags	@"SHF_BARRIERS=1"
	.align	128
        .global         triton_mm
        .type           triton_mm,@function
        .size           triton_mm,(.L_x_2 - triton_mm)
        .other          triton_mm,@"STO_CUDA_ENTRY STV_DEFAULT"
triton_mm:
.text.triton_mm:
[----:B------:R-:W1:Y:S02]  /*0000*/  LDC R1, c[0x0][0x28] ;  /* 0x00000a00ff017b82 */ /* 0x000e640000000800 */
[----:B------:R-:W2:Y:S01]  /*0010*/  LDC R7, c[0x0][0x230] ;  /* 0x00008c00ff077b82 */ /* 0x000ea20000000800 */
[----:B------:R-:W-:-:S04]  /*0020*/  IMAD.MOV.U32 R0, RZ, RZ, 0xc00 ;  /* 0x00000c00ff007424 */ /* 0x000fc800078e00ff */
[----:B--2---:R-:W-:-:S05]  /*0030*/  IMAD R0, R7, R0, 0xc00000 ;  /* 0x00c0000007007424 */ /* 0x004fca00078e0200 */
[----:B------:R-:W-:-:S13]  /*0040*/  ISETP.NE.AND P0, PT, R0, RZ, PT ;  /* 0x000000ff0000720c */ /* 0x000fda0003f05270 */
[----:B------:R-:W-:Y:S05]  /*0050*/  @!P0 EXIT ;  /* 0x000000000000894d */ /* 0x000fea0003800000 */
[----:B------:R-:W2:Y:S01]  /*0060*/  S2R R11, SR_CTAID.X ;  /* 0x00000000000b7919 */ /* 0x000ea20000002500 */
[----:B------:R-:W-:Y:S01]  /*0070*/  VIADD R0, R7, 0x107f ;  /* 0x0000107f07007836 */ /* 0x000fe20000000000 */
[----:B------:R-:W3:Y:S01]  /*0080*/  S2UR UR4, SR_CgaCtaId ;  /* 0x00000000000479c3 */ /* 0x000ee20000008800 */
[----:B------:R-:W-:Y:S01]  /*0090*/  UMOV UR6, 0x400 ;  /* 0x0000040000067882 */ /* 0x000fe20000000000 */
[----:B------:R-:W-:Y:S01]  /*00a0*/  ULDC.64 UR18, c[0x0][0x208] ;  /* 0x0000820000127ab9 */ /* 0x000fe20000000a00 */
[----:B------:R-:W-:Y:S01]  /*00b0*/  IMAD.MOV.U32 R20, RZ, RZ, 0x2 ;  /* 0x00000002ff147424 */ /* 0x000fe200078e00ff */
[----:B------:R-:W-:Y:S01]  /*00c0*/  SHF.R.S32.HI R3, RZ, 0x1f, R0 ;  /* 0x0000001fff037819 */ /* 0x000fe20000011400 */
[----:B------:R-:W-:Y:S01]  /*00d0*/  IMAD.MOV.U32 R18, RZ, RZ, -0x20 ;  /* 0xffffffe0ff127424 */ /* 0x000fe200078e00ff */
[----:B------:R-:W-:Y:S02]  /*00e0*/  CS2R R24, SRZ ;  /* 0x0000000000187805 */ /* 0x000fe4000001ff00 */
[----:B------:R-:W-:-:S02]  /*00f0*/  CS2R R26, SRZ ;  /* 0x00000000001a7805 */ /* 0x000fc4000001ff00 */
[----:B------:R-:W-:Y:S01]  /*0100*/  LEA.HI R3, R3, R0, RZ, 0x7 ;  /* 0x0000000003037211 */ /* 0x000fe200078f38ff */
[----:B------:R-:W4:Y:S01]  /*0110*/  LDC.64 R22, c[0x0][0x220] ;  /* 0x00008800ff167b82 */ /* 0x000f220000000a00 */
[----:B------:R-:W-:Y:S02]  /*0120*/  CS2R R28, SRZ ;  /* 0x00000000001c7805 */ /* 0x000fe4000001ff00 */
[----:B------:R-:W-:Y:S02]  /*0130*/  CS2R R30, SRZ ;  /* 0x00000000001e7805 */ /* 0x000fe4000001ff00 */
[----:B------:R-:W-:Y:S02]  /*0140*/  CS2R R32, SRZ ;  /* 0x0000000000207805 */ /* 0x000fe4000001ff00 */
[----:B------:R-:W-:Y:S02]  /*0150*/  CS2R R34, SRZ ;  /* 0x0000000000227805 */ /* 0x000fe4000001ff00 */
[----:B------:R-:W-:-:S02]  /*0160*/  CS2R R36, SRZ ;  /* 0x0000000000247805 */ /* 0x000fc4000001ff00 */
[----:B------:R-:W-:Y:S02]  /*0170*/  CS2R R38, SRZ ;  /* 0x0000000000267805 */ /* 0x000fe4000001ff00 */
[----:B------:R-:W-:Y:S02]  /*0180*/  CS2R R40, SRZ ;  /* 0x0000000000287805 */ /* 0x000fe4000001ff00 */
[----:B------:R-:W-:Y:S02]  /*0190*/  CS2R R42, SRZ ;  /* 0x00000000002a7805 */ /* 0x000fe4000001ff00 */
[----:B------:R-:W-:Y:S02]  /*01a0*/  CS2R R44, SRZ ;  /* 0x00000000002c7805 */ /* 0x000fe4000001ff00 */
[----:B------:R-:W-:Y:S02]  /*01b0*/  CS2R R46, SRZ ;  /* 0x00000000002e7805 */ /* 0x000fe4000001ff00 */
[----:B------:R-:W-:-:S02]  /*01c0*/  CS2R R48, SRZ ;  /* 0x0000000000307805 */ /* 0x000fc4000001ff00 */
[----:B------:R-:W-:Y:S02]  /*01d0*/  CS2R R50, SRZ ;  /* 0x0000000000327805 */ /* 0x000fe4000001ff00 */
[----:B------:R-:W-:Y:S02]  /*01e0*/  CS2R R52, SRZ ;  /* 0x0000000000347805 */ /* 0x000fe4000001ff00 */
[----:B------:R-:W-:Y:S01]  /*01f0*/  CS2R R54, SRZ ;  /* 0x0000000000367805 */ /* 0x000fe2000001ff00 */
[----:B---3--:R-:W-:-:S03]  /*0200*/  UPRMT UR6, UR4, 0x654, UR6 ;  /* 0x0000065404067896 */ /* 0x008fc60008000006 */
[----:B------:R-:W-:Y:S01]  /*0210*/  UMOV UR4, 0xffffffff ;  /* 0xffffffff00047882 */ /* 0x000fe20000000000 */
[C---:B--2---:R-:W-:Y:S01]  /*0220*/  IMAD.HI R2, R11.reuse, 0x2aaaaaab, RZ ;  /* 0x2aaaaaab0b027827 */ /* 0x044fe200078e02ff */
[----:B------:R-:W-:Y:S02]  /*0230*/  IABS R9, R11 ;  /* 0x0000000b00097213 */ /* 0x000fe40000000000 */
[----:B------:R-:W-:Y:S02]  /*0240*/  ISETP.GE.AND P2, PT, R11, RZ, PT ;  /* 0x000000ff0b00720c */ /* 0x000fe40003f46270 */
[----:B------:R-:W-:-:S04]  /*0250*/  SHF.R.U32.HI R5, RZ, 0x1f, R2 ;  /* 0x0000001fff057819 */ /* 0x000fc80000011602 */
[----:B------:R-:W-:Y:S01]  /*0260*/  LEA.HI.SX32 R4, R2, R5, 0x1a ;  /* 0x0000000502047211 */ /* 0x000fe200078fd2ff */
[----:B------:R-:W-:-:S04]  /*0270*/  VIADD R5, R7, 0x1000 ;  /* 0x0000100007057836 */ /* 0x000fc80000000000 */
[C---:B------:R-:W-:Y:S02]  /*0280*/  IMAD.SHL.U32 R6, R4.reuse, 0x8, RZ ;  /* 0x0000000804067824 */ /* 0x040fe400078e00ff */
[----:B------:R-:W-:-:S03]  /*0290*/  IMAD R13, R4, -0x180, R11 ;  /* 0xfffffe80040d7824 */ /* 0x000fc600078e020b */
[----:B------:R-:W-:-:S04]  /*02a0*/  LEA.HI.SX32 R3, R3, -R6, 0x19 ;  /* 0x8000000603037211 */ /* 0x000fc800078fcaff */
[----:B------:R-:W-:-:S04]  /*02b0*/  VIMNMX R8, R3, 0x8, PT ;  /* 0x0000000803087848 */ /* 0x000fc80003fe0100 */
[----:B------:R-:W-:-:S04]  /*02c0*/  IABS R15, R8 ;  /* 0x00000008000f7213 */ /* 0x000fc80000000000 */
[----:B------:R-:W2:Y:S08]  /*02d0*/  I2F.RP R0, R15 ;  /* 0x0000000f00007306 */ /* 0x000eb00000209400 */
[----:B--2---:R-:W2:Y:S02]  /*02e0*/  MUFU.RCP R0, R0 ;  /* 0x0000000000007308 */ /* 0x004ea40000001000 */
[----:B--2---:R-:W-:Y:S01]  /*02f0*/  VIADD R2, R0, 0xffffffe ;  /* 0x0ffffffe00027836 */ /* 0x004fe20000000000 */
[----:B------:R-:W-:-:S05]  /*0300*/  IABS R0, R5 ;  /* 0x0000000500007213 */ /* 0x000fca0000000000 */
[----:B------:R2:W3:Y:S02]  /*0310*/  F2I.FTZ.U32.TRUNC.NTZ R3, R2 ;  /* 0x0000000200037305 */ /* 0x0004e4000021f000 */
[----:B--2---:R-:W-:Y:S02]  /*0320*/  IMAD.MOV.U32 R2, RZ, RZ, RZ ;  /* 0x000000ffff027224 */ /* 0x004fe400078e00ff */
[----:B---3--:R-:W-:-:S04]  /*0330*/  IMAD.MOV R10, RZ, RZ, -R3 ;  /* 0x000000ffff0a7224 */ /* 0x008fc800078e0a03 */
[----:B------:R-:W-:Y:S01]  /*0340*/  IMAD R7, R10, R15, RZ ;  /* 0x0000000f0a077224 */ /* 0x000fe200078e02ff */
[----:B------:R-:W-:-:S03]  /*0350*/  IABS R10, R8 ;  /* 0x00000008000a7213 */ /* 0x000fc60000000000 */
[----:B------:R-:W-:-:S04]  /*0360*/  IMAD.HI.U32 R7, R3, R7, R2 ;  /* 0x0000000703077227 */ /* 0x000fc800078e0002 */
[----:B------:R-:W-:Y:S02]  /*0370*/  IMAD.MOV.U32 R3, RZ, RZ, R9 ;  /* 0x000000ffff037224 */ /* 0x000fe400078e0009 */
[----:B------:R-:W-:Y:S01]  /*0380*/  IMAD.MOV R17, RZ, RZ, -R10 ;  /* 0x000000ffff117224 */ /* 0x000fe200078e0a0a */
[----:B------:R-:W2:Y:S01]  /*0390*/  I2F.RP R9, R0 ;  /* 0x0000000000097306 */ /* 0x000ea20000209400 */
[----:B------:R-:W-:Y:S01]  /*03a0*/  IMAD.HI.U32 R2, R7, R3, RZ ;  /* 0x0000000307027227 */ /* 0x000fe200078e00ff */
[----:B------:R-:W-:-:S03]  /*03b0*/  IABS R10, R13 ;  /* 0x0000000d000a7213 */ /* 0x000fc60000000000 */
[-C--:B------:R-:W-:Y:S02]  /*03c0*/  IMAD R2, R2, R17.reuse, R3 ;  /* 0x0000001102027224 */ /* 0x080fe400078e0203 */
[----:B------:R-:W3:Y:S01]  /*03d0*/  S2R R3, SR_TID.X ;  /* 0x0000000000037919 */ /* 0x000ee20000002100 */
[----:B------:R-:W-:Y:S02]  /*03e0*/  IMAD.HI.U32 R4, R7, R10, RZ ;  /* 0x0000000a07047227 */ /* 0x000fe400078e00ff */
[C---:B------:R-:W-:Y:S02]  /*03f0*/  ISETP.GT.U32.AND P0, PT, R15.reuse, R2, PT ;  /* 0x000000020f00720c */ /* 0x040fe40003f04070 */
[----:B------:R-:W-:Y:S01]  /*0400*/  IMAD R10, R4, R17, R10 ;  /* 0x00000011040a7224 */ /* 0x000fe200078e020a */
[----:B--2---:R-:W2:Y:S10]  /*0410*/  MUFU.RCP R9, R9 ;  /* 0x0000000900097308 */ /* 0x004eb40000001000 */
[----:B------:R-:W-:Y:S01]  /*0420*/  @!P0 IMAD.IADD R2, R2, 0x1, -R15 ;  /* 0x0000000102028824 */ /* 0x000fe200078e0a0f */
[----:B------:R-:W-:-:S04]  /*0430*/  ISETP.GT.U32.AND P0, PT, R15, R10, PT ;  /* 0x0000000a0f00720c */ /* 0x000fc80003f04070 */
[----:B------:R-:W-:Y:S01]  /*0440*/  ISETP.GT.U32.AND P1, PT, R15, R2, PT ;  /* 0x000000020f00720c */ /* 0x000fe20003f24070 */
[----:B--2---:R-:W-:Y:S01]  /*0450*/  VIADD R7, R9, 0xffffffe ;  /* 0x0ffffffe09077836 */ /* 0x004fe20000000000 */
[----:B------:R-:W-:-:S05]  /*0460*/  LOP3.LUT R9, RZ, R8, RZ, 0x33, !PT ;  /* 0x00000008ff097212 */ /* 0x000fca00078e33ff */
[----:B------:R-:W2:Y:S02]  /*0470*/  F2I.FTZ.U32.TRUNC.NTZ R7, R7 ;  /* 0x0000000700077305 */ /* 0x000ea4000021f000 */
[----:B------:R-:W-:Y:S01]  /*0480*/  @!P0 IADD3 R10, R10, -R15, RZ ;  /* 0x8000000f0a0a8210 */ /* 0x000fe20007ffe0ff */
[----:B------:R-:W-:Y:S01]  /*0490*/  @!P0 VIADD R4, R4, 0x1 ;  /* 0x0000000104048836 */ /* 0x000fe20000000000 */
[----:B---3--:R-:W-:Y:S02]  /*04a0*/  SHF.R.U32.HI R14, RZ, 0x2, R3 ;  /* 0x00000002ff0e7819 */ /* 0x008fe40000011603 */
[----:B------:R-:W-:Y:S01]  /*04b0*/  @!P1 IMAD.IADD R2, R2, 0x1, -R15 ;  /* 0x0000000102029824 */ /* 0x000fe200078e0a0f */
[----:B------:R-:W-:Y:S02]  /*04c0*/  ISETP.NE.AND P1, PT, R8, RZ, PT ;  /* 0x000000ff0800720c */ /* 0x000fe40003f25270 */
[----:B------:R-:W-:Y:S01]  /*04d0*/  LOP3.LUT R8, R13, R8, RZ, 0x3c, !PT ;  /* 0x000000080d087212 */ /* 0x000fe200078e3cff */
[----:B------:R-:W-:Y:S01]  /*04e0*/  @!P2 IMAD.MOV R2, RZ, RZ, -R2 ;  /* 0x000000ffff02a224 */ /* 0x000fe200078e0a02 */
[----:B------:R-:W-:-:S02]  /*04f0*/  ISETP.GE.U32.AND P2, PT, R10, R15, PT ;  /* 0x0000000f0a00720c */ /* 0x000fc40003f46070 */
[----:B------:R-:W-:Y:S02]  /*0500*/  SGXT.U32 R13, R14, 0x6 ;  /* 0x000000060e0d781a */ /* 0x000fe40000000000 */
[----:B------:R-:W-:Y:S01]  /*0510*/  SEL R11, R9, R2, !P1 ;  /* 0x00000002090b7207 */ /* 0x000fe20004800000 */
[----:B--2---:R-:W-:Y:S01]  /*0520*/  IMAD.MOV R17, RZ, RZ, -R7 ;  /* 0x000000ffff117224 */ /* 0x004fe200078e0a07 */
[----:B------:R-:W-:Y:S02]  /*0530*/  ISETP.GE.AND P3, PT, R8, RZ, PT ;  /* 0x000000ff0800720c */ /* 0x000fe40003f66270 */
[----:B------:R-:W-:Y:S01]  /*0540*/  IABS R2, R5 ;  /* 0x0000000500027213 */ /* 0x000fe20000000000 */
[----:B------:R-:W-:Y:S02]  /*0550*/  IMAD.IADD R12, R6, 0x1, R11 ;  /* 0x00000001060c7824 */ /* 0x000fe400078e020b */
[----:B------:R-:W-:Y:S02]  /*0560*/  IMAD R11, R17, R0, RZ ;  /* 0x00000000110b7224 */ /* 0x000fe400078e02ff */
[----:B------:R-:W-:-:S02]  /*0570*/  IMAD.SHL.U32 R12, R12, 0x80, RZ ;  /* 0x000000800c0c7824 */ /* 0x000fc400078e00ff */
[----:B------:R-:W-:Y:S02]  /*0580*/  IMAD.MOV.U32 R6, RZ, RZ, RZ ;  /* 0x000000ffff067224 */ /* 0x000fe400078e00ff */
[----:B------:R-:W-:Y:S01]  /*0590*/  IMAD.MOV R17, RZ, RZ, -R2 ;  /* 0x000000ffff117224 */ /* 0x000fe200078e0a02 */
[----:B------:R-:W-:Y:S01]  /*05a0*/  LOP3.LUT R8, R12, R13, RZ, 0xfc, !PT ;  /* 0x0000000d0c087212 */ /* 0x000fe200078efcff */
[----:B------:R-:W-:Y:S01]  /*05b0*/  IMAD.HI.U32 R6, R7, R11, R6 ;  /* 0x0000000b07067227 */ /* 0x000fe200078e0006 */
[----:B------:R-:W-:Y:S02]  /*05c0*/  LOP3.LUT R10, R12, 0x40, R13, 0xfe, !PT ;  /* 0x000000400c0a7812 */ /* 0x000fe400078efe0d */
[----:B------:R-:W-:Y:S01]  /*05d0*/  IABS R15, R8 ;  /* 0x00000008000f7213 */ /* 0x000fe20000000000 */
[----:B------:R-:W-:Y:S01]  /*05e0*/  @P2 VIADD R4, R4, 0x1 ;  /* 0x0000000104042836 */ /* 0x000fe20000000000 */
[----:B------:R-:W-:-:S03]  /*05f0*/  IABS R7, R10 ;  /* 0x0000000a00077213 */ /* 0x000fc60000000000 */
[----:B------:R-:W-:-:S04]  /*0600*/  IMAD.HI.U32 R2, R6, R15, RZ ;  /* 0x0000000f06027227 */ /* 0x000fc800078e00ff */
[----:B------:R-:W-:-:S04]  /*0610*/  IMAD.HI.U32 R6, R6, R7, RZ ;  /* 0x0000000706067227 */ /* 0x000fc800078e00ff */
[----:B------:R-:W-:Y:S02]  /*0620*/  @!P3 IMAD.MOV R4, RZ, RZ, -R4 ;  /* 0x000000ffff04b224 */ /* 0x000fe400078e0a04 */
[-C--:B------:R-:W-:Y:S02]  /*0630*/  IMAD R15, R2, R17.reuse, R15 ;  /* 0x00000011020f7224 */ /* 0x080fe400078e020f */
[----:B------:R-:W-:Y:S01]  /*0640*/  IMAD R17, R6, R17, R7 ;  /* 0x0000001106117224 */ /* 0x000fe200078e0207 */
[----:B------:R-:W-:Y:S01]  /*0650*/  SEL R11, R9, R4, !P1 ;  /* 0x00000004090b7207 */ /* 0x000fe20004800000 */
[----:B------:R-:W-:Y:S01]  /*0660*/  IMAD.SHL.U32 R2, R3, 0x8, RZ ;  /* 0x0000000803027824 */ /* 0x000fe200078e00ff */
[C---:B------:R-:W-:Y:S02]  /*0670*/  ISETP.GT.U32.AND P0, PT, R0.reuse, R15, PT ;  /* 0x0000000f0000720c */ /* 0x040fe40003f04070 */
[----:B------:R-:W-:Y:S01]  /*0680*/  ISETP.GT.U32.AND P1, PT, R0, R17, PT ;  /* 0x000000110000720c */ /* 0x000fe20003f24070 */
[----:B------:R-:W-:Y:S01]  /*0690*/  IMAD.SHL.U32 R11, R11, 0x40, RZ ;  /* 0x000000400b0b7824 */ /* 0x000fe200078e00ff */
[----:B------:R-:W-:-:S04]  /*06a0*/  LOP3.LUT R9, R2, 0x18, R3, 0x48, !PT ;  /* 0x0000001802097812 */ /* 0x000fc800078e4803 */
[----:B------:R-:W-:-:S05]  /*06b0*/  LOP3.LUT R19, R11, R13, RZ, 0xfc, !PT ;  /* 0x0000000d0b137212 */ /* 0x000fca00078efcff */
[----:B------:R-:W-:Y:S01]  /*06c0*/  @!P0 IMAD.IADD R15, R15, 0x1, -R0 ;  /* 0x000000010f0f8824 */ /* 0x000fe200078e0a00 */
[----:B------:R-:W-:Y:S01]  /*06d0*/  ISETP.GE.AND P0, PT, R8, RZ, PT ;  /* 0x000000ff0800720c */ /* 0x000fe20003f06270 */
[----:B------:R-:W-:-:S03]  /*06e0*/  IMAD.HI R4, R19, 0x2aaaaaab, RZ ;  /* 0x2aaaaaab13047827 */ /* 0x000fc600078e02ff */
[----:B------:R-:W-:Y:S01]  /*06f0*/  ISETP.GT.U32.AND P2, PT, R0, R15, PT ;  /* 0x0000000f0000720c */ /* 0x000fe20003f44070 */
[----:B------:R-:W-:Y:S01]  /*0700*/  @!P1 IMAD.IADD R17, R17, 0x1, -R0 ;  /* 0x0000000111119824 */ /* 0x000fe200078e0a00 */
[----:B------:R-:W-:Y:S02]  /*0710*/  SHF.R.U32.HI R7, RZ, 0x1f, R4 ;  /* 0x0000001fff077819 */ /* 0x000fe40000011604 */
[----:B------:R-:W-:Y:S02]  /*0720*/  ISETP.GE.AND P1, PT, R10, RZ, PT ;  /* 0x000000ff0a00720c */ /* 0x000fe40003f26270 */
[----:B------:R-:W-:Y:S02]  /*0730*/  ISETP.GT.U32.AND P3, PT, R0, R17, PT ;  /* 0x000000110000720c */ /* 0x000fe40003f64070 */
[----:B------:R-:W-:Y:S01]  /*0740*/  LEA.HI R8, R4, R7, RZ, 0x17 ;  /* 0x0000000704087211 */ /* 0x000fe200078fb8ff */
[C---:B------:R-:W-:Y:S01]  /*0750*/  IMAD R4, R13.reuse, 0x20, R9 ;  /* 0x000000200d047824 */ /* 0x040fe200078e0209 */
[----:B------:R-:W2:Y:S01]  /*0760*/  LDC.64 R6, c[0x0][0x218] ;  /* 0x00008600ff067b82 */ /* 0x000ea20000000a00 */
[----:B------:R-:W-:-:S02]  /*0770*/  LOP3.LUT R10, R13, 0x40, RZ, 0xfc, !PT ;  /* 0x000000400d0a7812 */ /* 0x000fc400078efcff */
[--C-:B------:R-:W-:Y:S01]  /*0780*/  @!P2 IMAD.IADD R15, R15, 0x1, -R0.reuse ;  /* 0x000000010f0fa824 */ /* 0x100fe200078e0a00 */
[----:B------:R-:W-:Y:S01]  /*0790*/  ISETP.NE.AND P2, PT, R5, RZ, PT ;  /* 0x000000ff0500720c */ /* 0x000fe20003f45270 */
[----:B------:R-:W-:Y:S01]  /*07a0*/  IMAD R13, R8, -0xc00, R19 ;  /* 0xfffff400080d7824 */ /* 0x000fe200078e0213 */
[----:B------:R-:W-:Y:S01]  /*07b0*/  LOP3.LUT R8, RZ, R5, RZ, 0x33, !PT ;  /* 0x00000005ff087212 */ /* 0x000fe200078e33ff */
[----:B------:R-:W-:Y:S01]  /*07c0*/  @!P0 IMAD.MOV R15, RZ, RZ, -R15 ;  /* 0x000000ffff0f8224 */ /* 0x000fe200078e0a0f */
[----:B------:R-:W-:Y:S01]  /*07d0*/  LEA R10, R10, R9, 0x5 ;  /* 0x000000090a0a7211 */ /* 0x000fe200078e28ff */
[----:B------:R-:W-:Y:S01]  /*07e0*/  @!P3 IMAD.IADD R17, R17, 0x1, -R0 ;  /* 0x000000011111b824 */ /* 0x000fe200078e0a00 */
[----:B------:R-:W-:Y:S02]  /*07f0*/  LOP3.LUT R0, R2, 0x18, RZ, 0xc0, !PT ;  /* 0x0000001802007812 */ /* 0x000fe400078ec0ff */
[----:B------:R-:W-:Y:S01]  /*0800*/  SHF.R.U32.HI R9, RZ, 0x3, R3 ;  /* 0x00000003ff097819 */ /* 0x000fe20000011603 */
[----:B------:R-:W-:Y:S01]  /*0810*/  @!P1 IMAD.MOV R17, RZ, RZ, -R17 ;  /* 0x000000ffff119224 */ /* 0x000fe200078e0a11 */
[----:B------:R-:W-:Y:S01]  /*0820*/  SEL R15, R8, R15, !P2 ;  /* 0x0000000f080f7207 */ /* 0x000fe20005000000 */
[----:B------:R-:W-:Y:S01]  /*0830*/  IMAD R19, R13, 0xc00, R0 ;  /* 0x00000c000d137824 */ /* 0x000fe200078e0200 */
[----:B------:R-:W-:-:S02]  /*0840*/  SGXT.U32 R9, R9, 0x5 ;  /* 0x000000050909781a */ /* 0x000fc40000000000 */
[----:B------:R-:W-:Y:S01]  /*0850*/  SEL R17, R8, R17, !P2 ;  /* 0x0000001108117207 */ /* 0x000fe20005000000 */
[----:B------:R-:W-:Y:S02]  /*0860*/  IMAD R13, R15, 0xc00, R0 ;  /* 0x00000c000f0d7824 */ /* 0x000fe400078e0200 */
[----:B----4-:R-:W-:-:S04]  /*0870*/  IMAD.WIDE R22, R19, 0x2, R22 ;  /* 0x0000000213167825 */ /* 0x010fc800078e0216 */
[----:B------:R-:W-:Y:S01]  /*0880*/  IMAD R15, R17, 0xc00, R0 ;  /* 0x00000c00110f7824 */ /* 0x000fe200078e0200 */
[----:B------:R-:W-:Y:S01]  /*0890*/  LOP3.LUT R0, R9, R12, RZ, 0xfc, !PT ;  /* 0x0000000c09007212 */ /* 0x000fe200078efcff */
[--C-:B--2---:R-:W-:Y:S01]  /*08a0*/  IMAD.WIDE R8, R13, 0x2, R6.reuse ;  /* 0x000000020d087825 */ /* 0x104fe200078e0206 */
[----:B------:R-:W-:Y:S02]  /*08b0*/  LEA R13, R4, UR6, 0x1 ;  /* 0x00000006040d7c11 */ /* 0x000fe4000f8e08ff */
[----:B------:R-:W-:Y:S01]  /*08c0*/  LEA R17, R10, UR6, 0x1 ;  /* 0x000000060a117c11 */ /* 0x000fe2000f8e08ff */
[----:B------:R-:W-:Y:S01]  /*08d0*/  IMAD.WIDE R14, R15, 0x2, R6 ;  /* 0x000000020f0e7825 */ /* 0x000fe200078e0206 */
[----:B------:R-:W-:Y:S01]  /*08e0*/  IADD3 R12, P0, R22, 0xc0, RZ ;  /* 0x000000c0160c7810 */ /* 0x000fe20007f1e0ff */
[----:B------:R-:W-:Y:S01]  /*08f0*/  @!PT LDS RZ, [RZ] ;  /* 0x00000000fffff984 */ /* 0x000fe20000000800 */
[----:B------:R-:W-:Y:S01]  /*0900*/  @!PT LDS RZ, [RZ] ;  /* 0x00000000fffff984 */ /* 0x000fe20000000800 */
[----:B------:R-:W-:Y:S01]  /*0910*/  @!PT LDS RZ, [RZ] ;  /* 0x00000000fffff984 */ /* 0x000fe20000000800 */
[----:B------:R-:W-:Y:S01]  /*0920*/  LDGSTS.E.BYPASS.128 [R13], desc[UR18][R8.64] ;  /* 0x00000000080d7fae */ /* 0x000fe2000b901c52 */
[----:B------:R-:W-:Y:S02]  /*0930*/  IADD3 R6, P2, R8, 0xc0, RZ ;  /* 0x000000c008067810 */ /* 0x000fe40007f5e0ff */
[----:B------:R-:W-:Y:S01]  /*0940*/  IADD3 R16, P1, R14, 0xc0, RZ ;  /* 0x000000c00e107810 */ /* 0x000fe20007f3e0ff */
[----:B------:R-:W-:Y:S01]  /*0950*/  LDGSTS.E.BYPASS.128 [R17], desc[UR18][R14.64] ;  /* 0x000000000e117fae */ /* 0x000fe2000b901c52 */
[----:B------:R-:W-:-:S02]  /*0960*/  IMAD.X R21, RZ, RZ, R23, P0 ;  /* 0x000000ffff157224 */ /* 0x000fc400000e0617 */
[----:B------:R-:W-:Y:S01]  /*0970*/  IMAD.X R7, RZ, RZ, R9, P2 ;  /* 0x000000ffff077224 */ /* 0x000fe200010e0609 */
[----:B------:R-:W0:Y:S01]  /*0980*/  LDGDEPBAR ;  /* 0x00000000000079af */ /* 0x000e220000000000 */
[----:B------:R-:W-:-:S03]  /*0990*/  IMAD.X R19, RZ, RZ, R15, P1 ;  /* 0x000000ffff137224 */ /* 0x000fc600008e060f */
[----:B------:R-:W-:Y:S04]  /*09a0*/  LDGSTS.E.BYPASS.128 [R13+0x8000], desc[UR18][R22.64] ;  /* 0x08000000160d7fae */ /* 0x000fe8000b901c52 */
[----:B------:R-:W0:Y:S01]  /*09b0*/  LDGDEPBAR ;  /* 0x00000000000079af */ /* 0x000e220000000000 */
[----:B------:R-:W-:Y:S06]  /*09c0*/  BAR.SYNC.DEFER_BLOCKING 0x0 ;  /* 0x0000000000007b1d */ /* 0x000fec0000010000 */
[----:B------:R-:W-:Y:S01]  /*09d0*/  @!PT LDS RZ, [RZ] ;  /* 0x00000000fffff984 */ /* 0x000fe20000000800 */
[----:B------:R-:W-:Y:S01]  /*09e0*/  @!PT LDS RZ, [RZ] ;  /* 0x00000000fffff984 */ /* 0x000fe20000000800 */
[----:B------:R-:W-:Y:S01]  /*09f0*/  @!PT LDS RZ, [RZ] ;  /* 0x00000000fffff984 */ /* 0x000fe20000000800 */
[----:B------:R-:W-:Y:S04]  /*0a00*/  LDGSTS.E.BYPASS.128 [R13+0x2000], desc[UR18][R8.64+0x40] ;  /* 0x02000040080d7fae */ /* 0x000fe8000b901c52 */
[----:B------:R-:W-:Y:S04]  /*0a10*/  LDGSTS.E.BYPASS.128 [R17+0x2000], desc[UR18][R14.64+0x40] ;  /* 0x020000400e117fae */ /* 0x000fe8000b901c52 */
[----:B------:R-:W0:Y:S04]  /*0a20*/  LDGDEPBAR ;  /* 0x00000000000079af */ /* 0x000e280000000000 */
[----:B------:R-:W-:Y:S04]  /*0a30*/  LDGSTS.E.BYPASS.128 [R13+0x9000], desc[UR18][R22.64+0x40] ;  /* 0x09000040160d7fae */ /* 0x000fe8000b901c52 */
[----:B------:R-:W0:Y:S01]  /*0a40*/  LDGDEPBAR ;  /* 0x00000000000079af */ /* 0x000e220000000000 */
[----:B------:R-:W-:Y:S06]  /*0a50*/  BAR.SYNC.DEFER_BLOCKING 0x0 ;  /* 0x0000000000007b1d */ /* 0x000fec0000010000 */
[----:B------:R-:W-:Y:S01]  /*0a60*/  @!PT LDS RZ, [RZ] ;  /* 0x00000000fffff984 */ /* 0x000fe20000000800 */
[----:B------:R-:W-:Y:S01]  /*0a70*/  @!PT LDS RZ, [RZ] ;  /* 0x00000000fffff984 */ /* 0x000fe20000000800 */
[----:B------:R-:W-:Y:S01]  /*0a80*/  @!PT LDS RZ, [RZ] ;  /* 0x00000000fffff984 */ /* 0x000fe20000000800 */
[----:B------:R-:W-:Y:S04]  /*0a90*/  LDGSTS.E.BYPASS.128 [R13+0x4000], desc[UR18][R8.64+0x80] ;  /* 0x04000080080d7fae */ /* 0x000fe8000b901c52 */
[----:B------:R2:W-:Y:S04]  /*0aa0*/  LDGSTS.E.BYPASS.128 [R17+0x4000], desc[UR18][R14.64+0x80] ;  /* 0x040000800e117fae */ /* 0x0005e8000b901c52 */
[----:B------:R-:W0:Y:S04]  /*0ab0*/  LDGDEPBAR ;  /* 0x00000000000079af */ /* 0x000e280000000000 */
[----:B------:R3:W-:Y:S04]  /*0ac0*/  LDGSTS.E.BYPASS.128 [R13+0xa000], desc[UR18][R22.64+0x80] ;  /* 0x0a000080160d7fae */ /* 0x0007e8000b901c52 */
[----:B------:R-:W0:Y:S01]  /*0ad0*/  LDGDEPBAR ;  /* 0x00000000000079af */ /* 0x000e220000000000 */
[----:B--2---:R-:W-:-:S04]  /*0ae0*/  SHF.R.U32.HI R17, RZ, 0x5, R3 ;  /* 0x00000005ff117819 */ /* 0x004fc80000011603 */
[----:B---3--:R-:W-:-:S07]  /*0af0*/  LOP3.LUT R22, R17, 0x7fffffc, RZ, 0xc0, !PT ;  /* 0x07fffffc11167812 */ /* 0x008fce00078ec0ff */
.L_x_0:
[----:B------:R-:W2:Y:S01]  /*0b00*/  SHFL.IDX PT, R8, R22, RZ, 0x1f ;  /* 0x00001fff16087589 */ /* 0x000ea200000e0000 */
[----:B------:R-:W-:Y:S01]  /*0b10*/  UIADD3 UR4, UR4, 0x1, URZ ;  /* 0x0000000104047890 */ /* 0x000fe2000fffe03f */
[----:B------:R-:W-:-:S04]  /*0b20*/  DEPBAR.LE SB0, 0x4 ;  /* 0x000081000000791a */ /* 0x000fc80000000000 */
[----:B------:R-:W-:Y:S01]  /*0b30*/  UISETP.GE.AND UP0, UPT, UR4, 0x4, UPT ;  /* 0x000000040400788c */ /* 0x000fe2000bf06270 */
[----:B------:R-:W-:Y:S01]  /*0b40*/  BAR.SYNC.DEFER_BLOCKING 0x0 ;  /* 0x0000000000007b1d */ /* 0x000fe20000010000 */
[----:B------:R-:W-:Y:S02]  /*0b50*/  VIADD R20, R20, 0x1 ;  /* 0x0000000114147836 */ /* 0x000fe40000000000 */
[----:B------:R-:W-:Y:S01]  /*0b60*/  USEL UR16, UR4, URZ, !UP0 ;  /* 0x0000003f04107287 */ /* 0x000fe2000c000000 */
[----:B------:R-:W-:Y:S02]  /*0b70*/  IMAD.MOV.U32 R14, RZ, RZ, R12 ;  /* 0x000000ffff0e7224 */ /* 0x000fe400078e000c */
[----:B------:R-:W-:Y:S01]  /*0b80*/  UMOV UR11, 0x80000020 ;  /* 0x80000020000b7882 */ /* 0x000fe20000000000 */
[----:B------:R-:W-:Y:S01]  /*0b90*/  ULEA UR4, UR16, UR6, 0xd ;  /* 0x0000000610047291 */ /* 0x000fe2000f8e683f */
[----:B------:R-:W-:Y:S01]  /*0ba0*/  ISETP.GE.AND P1, PT, R20, 0x4, PT ;  /* 0x000000041400780c */ /* 0x000fe20003f26270 */
[----:B------:R-:W-:-:S02]  /*0bb0*/  VIADD R12, R18, 0x40 ;  /* 0x00000040120c7836 */ /* 0x000fc40000000000 */
[----:B------:R-:W-:Y:S01]  /*0bc0*/  USHF.R.U32.HI UR4, URZ, 0x4, UR4 ;  /* 0x000000043f047899 */ /* 0x000fe20008011604 */
[----:B------:R-:W-:-:S03]  /*0bd0*/  SEL R20, R20, RZ, !P1 ;  /* 0x000000ff14147207 */ /* 0x000fc60004800000 */
[----:B------:R-:W-:Y:S01]  /*0be0*/  ULOP3.LUT UR4, UR4, 0x3fff, URZ, 0xc0, !UPT ;  /* 0x00003fff04047892 */ /* 0x000fe2000f8ec03f */
[----:B------:R-:W-:Y:S02]  /*0bf0*/  LEA R9, R20, UR6, 0xd ;  /* 0x0000000614097c11 */ /* 0x000fe4000f8e68ff */
[----:B--2---:R-:W-:Y:S01]  /*0c00*/  R2UR UR5, R8 ;  /* 0x00000000080572ca */ /* 0x004fe200000e0000 */
[----:B------:R-:W-:Y:S01]  /*0c10*/  VIADD R8, R18, 0x20 ;  /* 0x0000002012087836 */ /* 0x000fe20000000000 */
[----:B------:R-:W-:Y:S01]  /*0c20*/  LEA R23, R10, R9, 0x1 ;  /* 0x000000090a177211 */ /* 0x000fe200078e08ff */
[----:B------:R-:W-:Y:S02]  /*0c30*/  IMAD R15, R4, 0x2, R9 ;  /* 0x00000002040f7824 */ /* 0x000fe400078e0209 */
[----:B------:R-:W-:Y:S01]  /*0c40*/  IMAD.MOV.U32 R9, RZ, RZ, R19 ;  /* 0x000000ffff097224 */ /* 0x000fe200078e0013 */
[----:B------:R-:W-:Y:S01]  /*0c50*/  WARPGROUP.ARRIVE ;  /* 0x00000000000079c5 */ /* 0x000fe20000000000 */
[----:B------:R-:W-:Y:S01]  /*0c60*/  ISETP.GE.U32.AND P0, PT, R8, 0xba0, PT ;  /* 0x00000ba00800780c */ /* 0x000fe20003f06070 */
[----:B------:R-:W-:-:S02]  /*0c70*/  IMAD.MOV.U32 R8, RZ, RZ, R16 ;  /* 0x000000ffff087224 */ /* 0x000fc400078e0010 */
[C---:B------:R-:W-:Y:S02]  /*0c80*/  IMAD R19, R20.reuse, 0x1000, R13 ;  /* 0x0000100014137824 */ /* 0x040fe400078e020d */
[----:B------:R-:W-:Y:S01]  /*0c90*/  VIADD R20, R20, 0x1 ;  /* 0x0000000114147836 */ /* 0x000fe20000000000 */
[----:B------:R-:W-:Y:S02]  /*0ca0*/  USHF.L.U32 UR7, UR5, 0x6, URZ ;  /* 0x0000000605077899 */ /* 0x000fe4000800063f */
[----:B------:R-:W-:Y:S02]  /*0cb0*/  ULEA UR5, UR16, UR6, 0xc ;  /* 0x0000000610057291 */ /* 0x000fe4000f8e603f */
[----:B------:R-:W-:Y:S01]  /*0cc0*/  ULOP3.LUT UR7, UR7, 0x1c0, URZ, 0xc0, !UPT ;  /* 0x000001c007077892 */ /* 0x000fe2000f8ec03f */
[C---:B------:R-:W-:Y:S01]  /*0cd0*/  ISETP.GE.AND P1, PT, R20.reuse, 0x4, PT ;  /* 0x000000041400780c */ /* 0x040fe20003f26270 */
[----:B------:R-:W-:Y:S02]  /*0ce0*/  UIADD3 UR5, UR5, 0x8000, URZ ;  /* 0x0000800005057890 */ /* 0x000fe4000fffe03f */
[----:B------:R-:W-:Y:S01]  /*0cf0*/  UIADD3 UR12, UP0, UR7, UR4, URZ ;  /* 0x00000004070c7290 */ /* 0x000fe2000ff1e03f */
[----:B------:R-:W-:Y:S01]  /*0d00*/  SEL R20, R20, RZ, !P1 ;  /* 0x000000ff14147207 */ /* 0x000fe20004800000 */
[----:B------:R-:W-:-:S02]  /*0d10*/  USHF.R.U32.HI UR5, URZ, 0x4, UR5 ;  /* 0x000000043f057899 */ /* 0x000fc40008011605 */
[----:B------:R-:W-:Y:S02]  /*0d20*/  UIADD3.X UR13, URZ, URZ, URZ, UP0, !UPT ;  /* 0x0000003f3f0d7290 */ /* 0x000fe400087fe43f */
[----:B------:R-:W-:Y:S02]  /*0d30*/  ULOP3.LUT UR4, UR5, 0x3fff, URZ, 0xc0, !UPT ;  /* 0x00003fff05047892 */ /* 0x000fe4000f8ec03f */
[----:B------:R-:W-:Y:S02]  /*0d40*/  ULOP3.LUT UR8, UR12, 0x2000000, URZ, 0xfc, !UPT ;  /* 0x020000000c087892 */ /* 0x000fe4000f8efc3f */
[----:B------:R-:W-:Y:S02]  /*0d50*/  ULOP3.LUT UR10, UR4, 0x1000000, URZ, 0xfc, !UPT ;  /* 0x01000000040a7892 */ /* 0x000fe4000f8efc3f */
[----:B------:R-:W-:Y:S01]  /*0d60*/  ULOP3.LUT UR9, UR13, 0x80000020, URZ, 0xfc, !UPT ;  /* 0x800000200d097892 */ /* 0x000fe2000f8efc3f */
[----:B------:R-:W-:Y:S01]  /*0d70*/  UMOV UR5, URZ ;  /* 0x0000003f00057c82 */ /* 0x000fe20008000000 */
[----:B------:R-:W-:-:S04]  /*0d80*/  UIADD3 UR16, UR16, 0x1, URZ ;  /* 0x0000000110107890 */ /* 0x000fc8000fffe03f */
[----:B------:R-:W-:-:S03]  /*0d90*/  UISETP.GE.AND UP0, UPT, UR16, 0x4, UPT ;  /* 0x000000041000788c */ /* 0x000fc6000bf06270 */
[----:B------:R-:W-:Y:S01]  /*0da0*/  HGMMA.64x64x16.F32.BF16 R24, gdesc[UR8], R24 ;  /* 0x00e00000081879f0 */ /* 0x000fe20008701818 */
[----:B------:R-:W-:Y:S01]  /*0db0*/  UMOV UR8, 0x2000002 ;  /* 0x0200000200087882 */ /* 0x000fe20000000000 */
[----:B------:R-:W-:Y:S01]  /*0dc0*/  UMOV UR9, 0x80000020 ;  /* 0x8000002000097882 */ /* 0x000fe20000000000 */
[----:B------:R-:W-:Y:S01]  /*0dd0*/  UMOV UR10, 0x1000002 ;  /* 0x01000002000a7882 */ /* 0x000fe20000000000 */
[----:B------:R-:W-:Y:S01]  /*0de0*/  UMOV UR11, 0x80000020 ;  /* 0x80000020000b7882 */ /* 0x000fe20000000000 */
[----:B------:R-:W-:Y:S02]  /*0df0*/  UIADD3.64 UR12, UR12, UR8, URZ ;  /* 0x000000080c0c7297 */ /* 0x000fe4000fffe03f */
[----:B------:R-:W-:Y:S02]  /*0e00*/  UIADD3.64 UR14, UR4, UR10, URZ ;  /* 0x0000000a040e7297 */ /* 0x000fe4000fffe03f */
[----:B------:R-:W-:-:S04]  /*0e10*/  USEL UR20, UR16, URZ, !UP0 ;  /* 0x0000003f10147287 */ /* 0x000fc8000c000000 */
[----:B------:R-:W-:Y:S02]  /*0e20*/  ULEA UR4, UR20, UR6, 0xd ;  /* 0x0000000614047291 */ /* 0x000fe4000f8e683f */
[----:B------:R-:W-:Y:S02]  /*0e30*/  ULEA UR5, UR20, UR6, 0xc ;  /* 0x0000000614057291 */ /* 0x000fe4000f8e603f */
[----:B------:R-:W-:Y:S02]  /*0e40*/  USHF.R.U32.HI UR4, URZ, 0x4, UR4 ;  /* 0x000000043f047899 */ /* 0x000fe40008011604 */
[----:B------:R-:W-:Y:S02]  /*0e50*/  UIADD3 UR5, UR5, 0x8000, URZ ;  /* 0x0000800005057890 */ /* 0x000fe4000fffe03f */
[----:B------:R-:W-:Y:S02]  /*0e60*/  ULOP3.LUT UR4, UR4, 0x3fff, URZ, 0xc0, !UPT ;  /* 0x00003fff04047892 */ /* 0x000fe4000f8ec03f */
[----:B------:R-:W-:-:S02]  /*0e70*/  USHF.R.U32.HI UR5, URZ, 0x4, UR5 ;  /* 0x000000043f057899 */ /* 0x000fc40008011605 */
[----:B------:R-:W-:Y:S02]  /*0e80*/  UIADD3 UR16, UP0, UR7, UR4, URZ ;  /* 0x0000000407107290 */ /* 0x000fe4000ff1e03f */
[----:B------:R-:W-:Y:S02]  /*0e90*/  ULOP3.LUT UR4, UR5, 0x3fff, URZ, 0xc0, !UPT ;  /* 0x00003fff05047892 */ /* 0x000fe4000f8ec03f */
[----:B------:R-:W-:Y:S01]  /*0ea0*/  UIADD3.X UR17, URZ, URZ, URZ, UP0, !UPT ;  /* 0x0000003f3f117290 */ /* 0x000fe200087fe43f */
[----:B------:R-:W-:Y:S01]  /*0eb0*/  UMOV UR5, URZ ;  /* 0x0000003f00057c82 */ /* 0x000fe20008000000 */
[----:B------:R-:W-:-:S04]  /*0ec0*/  UIADD3 UR20, UR20, 0x1, URZ ;  /* 0x0000000114147890 */ /* 0x000fc8000fffe03f */
[----:B------:R-:W-:-:S04]  /*0ed0*/  UISETP.GE.AND UP0, UPT, UR20, 0x4, UPT ;  /* 0x000000041400788c */ /* 0x000fc8000bf06270 */
[----:B------:R-:W-:Y:S01]  /*0ee0*/  USEL UR20, UR20, URZ, !UP0 ;  /* 0x0000003f14147287 */ /* 0x000fe2000c000000 */
[----:B------:R-:W-:Y:S01]  /*0ef0*/  HGMMA.64x64x16.F32.BF16 R24, gdesc[UR12], R24, gsb0 ;  /* 0x00e000000c1879f0 */ /* 0x000fe20008001818 */
[----:B------:R-:W-:Y:S02]  /*0f00*/  ULOP3.LUT UR12, UR16, 0x2000000, URZ, 0xfc, !UPT ;  /* 0x02000000100c7892 */ /* 0x000fe4000f8efc3f */
[----:B------:R-:W-:Y:S02]  /*0f10*/  ULOP3.LUT UR14, UR4, 0x1000000, URZ, 0xfc, !UPT ;  /* 0x01000000040e7892 */ /* 0x000fe4000f8efc3f */
[----:B------:R-:W-:Y:S01]  /*0f20*/  ULOP3.LUT UR13, UR17, 0x80000020, URZ, 0xfc, !UPT ;  /* 0x80000020110d7892 */ /* 0x000fe2000f8efc3f */
[----:B------:R-:W-:Y:S01]  /*0f30*/  UMOV UR15, 0x80000020 ;  /* 0x80000020000f7882 */ /* 0x000fe20000000000 */
[----:B------:R-:W-:Y:S02]  /*0f40*/  WARPGROUP.DEPBAR.LE gsb0, 0x1 ;  /* 0x00008000000079c5 */ /* 0x000fe40000010100 */
[----:B------:R-:W-:Y:S06]  /*0f50*/  BAR.SYNC.DEFER_BLOCKING 0x0 ;  /* 0x0000000000007b1d */ /* 0x000fec0000010000 */
[----:B------:R-:W-:Y:S01]  /*0f60*/  @!PT LDS RZ, [RZ] ;  /* 0x00000000fffff984 */ /* 0x000fe20000000800 */
[----:B------:R-:W-:Y:S01]  /*0f70*/  @!PT LDS RZ, [RZ] ;  /* 0x00000000fffff984 */ /* 0x000fe20000000800 */
[----:B------:R-:W-:Y:S01]  /*0f80*/  @!PT LDS RZ, [RZ] ;  /* 0x00000000fffff984 */ /* 0x000fe20000000800 */
[----:B------:R2:W-:Y:S04]  /*0f90*/  LDGSTS.E.BYPASS.128 [R15], desc[UR18][R6.64], !P0 ;  /* 0x00000000060f7fae */ /* 0x0005e8000c101c52 */
[----:B------:R3:W-:Y:S04]  /*0fa0*/  LDGSTS.E.BYPASS.128 [R23], desc[UR18][R8.64], !P0 ;  /* 0x0000000008177fae */ /* 0x0007e8000c101c52 */
[----:B------:R-:W0:Y:S01]  /*0fb0*/  LDGDEPBAR ;  /* 0x00000000000079af */ /* 0x000e220000000000 */
[----:B--2---:R-:W-:-:S02]  /*0fc0*/  IMAD.MOV.U32 R15, RZ, RZ, R21 ;  /* 0x000000ffff0f7224 */ /* 0x004fc400078e0015 */
[----:B---3--:R-:W-:-:S03]  /*0fd0*/  IMAD R23, R20, 0x1000, R13 ;  /* 0x0000100014177824 */ /* 0x008fc600078e020d */
[----:B------:R2:W-:Y:S01]  /*0fe0*/  LDGSTS.E.BYPASS.128 [R19+0x8000], desc[UR18][R14.64], !P0 ;  /* 0x080000000e137fae */ /* 0x0005e2000c101c52 */
[----:B------:R-:W-:Y:S01]  /*0ff0*/  ISETP.GE.U32.AND P0, PT, R12, 0xba0, PT ;  /* 0x00000ba00c00780c */ /* 0x000fe20003f06070 */
[C---:B------:R-:W-:Y:S02]  /*1000*/  VIADD R12, R18.reuse, 0x60 ;  /* 0x00000060120c7836 */ /* 0x040fe40000000000 */
[----:B------:R-:W0:Y:S01]  /*1010*/  LDGDEPBAR ;  /* 0x00000000000079af */ /* 0x000e220000000000 */
[----:B------:R-:W-:Y:S01]  /*1020*/  VIADD R18, R18, 0x80 ;  /* 0x0000008012127836 */ /* 0x000fe20000000000 */
[C---:B--2---:R-:W-:Y:S01]  /*1030*/  LEA R19, R20.reuse, UR6, 0xd ;  /* 0x0000000614137c11 */ /* 0x044fe2000f8e68ff */
[----:B------:R-:W-:-:S04]  /*1040*/  VIADD R20, R20, 0x1 ;  /* 0x0000000114147836 */ /* 0x000fc80000000000 */
[--C-:B------:R-:W-:Y:S01]  /*1050*/  IMAD R21, R4, 0x2, R19.reuse ;  /* 0x0000000204157824 */ /* 0x100fe200078e0213 */
[----:B------:R-:W-:Y:S01]  /*1060*/  ISETP.GE.AND P1, PT, R20, 0x4, PT ;  /* 0x000000041400780c */ /* 0x000fe20003f26270 */
[----:B------:R-:W-:Y:S01]  /*1070*/  IMAD R19, R10, 0x2, R19 ;  /* 0x000000020a137824 */ /* 0x000fe200078e0213 */
[----:B------:R-:W-:-:S04]  /*1080*/  DEPBAR.LE SB0, 0x4 ;  /* 0x000081000000791a */ /* 0x000fc80000000000 */
[----:B------:R-:W-:Y:S06]  /*1090*/  BAR.SYNC.DEFER_BLOCKING 0x0 ;  /* 0x0000000000007b1d */ /* 0x000fec0000010000 */
[----:B------:R-:W-:-:S06]  /*10a0*/  WARPGROUP.ARRIVE ;  /* 0x00000000000079c5 */ /* 0x000fcc0000000000 */
[----:B------:R-:W-:Y:S01]  /*10b0*/  HGMMA.64x64x16.F32.BF16 R24, gdesc[UR12], R24 ;  /* 0x00e000000c1879f0 */ /* 0x000fe20008701818 */
[----:B------:R-:W-:Y:S02]  /*10c0*/  UIADD3.64 UR14, UR4, UR10, URZ ;  /* 0x0000000a040e7297 */ /* 0x000fe4000fffe03f */
[----:B------:R-:W-:Y:S02]  /*10d0*/  UIADD3.64 UR12, UR16, UR8, URZ ;  /* 0x00000008100c7297 */ /* 0x000fe4000fffe03f */
[----:B------:R-:W-:Y:S02]  /*10e0*/  ULEA UR4, UR20, UR6, 0xd ;  /* 0x0000000614047291 */ /* 0x000fe4000f8e683f */
[----:B------:R-:W-:Y:S02]  /*10f0*/  ULEA UR5, UR20, UR6, 0xc ;  /* 0x0000000614057291 */ /* 0x000fe4000f8e603f */
[----:B------:R-:W-:Y:S02]  /*1100*/  USHF.R.U32.HI UR4, URZ, 0x4, UR4 ;  /* 0x000000043f047899 */ /* 0x000fe40008011604 */
[----:B------:R-:W-:-:S02]  /*1110*/  UIADD3 UR5, UR5, 0x8000, URZ ;  /* 0x0000800005057890 */ /* 0x000fc4000fffe03f */
[----:B------:R-:W-:Y:S02]  /*1120*/  ULOP3.LUT UR4, UR4, 0x3fff, URZ, 0xc0, !UPT ;  /* 0x00003fff04047892 */ /* 0x000fe4000f8ec03f */
[----:B------:R-:W-:Y:S02]  /*1130*/  USHF.R.U32.HI UR5, URZ, 0x4, UR5 ;  /* 0x000000043f057899 */ /* 0x000fe40008011605 */
[----:B------:R-:W-:Y:S02]  /*1140*/  UIADD3 UR16, UP0, UR7, UR4, URZ ;  /* 0x0000000407107290 */ /* 0x000fe4000ff1e03f */
[----:B------:R-:W-:Y:S02]  /*1150*/  ULOP3.LUT UR4, UR5, 0x3fff, URZ, 0xc0, !UPT ;  /* 0x00003fff05047892 */ /* 0x000fe4000f8ec03f */
[----:B------:R-:W-:Y:S01]  /*1160*/  UIADD3.X UR17, URZ, URZ, URZ, UP0, !UPT ;  /* 0x0000003f3f117290 */ /* 0x000fe200087fe43f */
[----:B------:R-:W-:Y:S01]  /*1170*/  UMOV UR5, URZ ;  /* 0x0000003f00057c82 */ /* 0x000fe20008000000 */
[----:B------:R-:W-:Y:S01]  /*1180*/  HGMMA.64x64x16.F32.BF16 R24, gdesc[UR12], R24, gsb0 ;  /* 0x00e000000c1879f0 */ /* 0x000fe20008001818 */
[----:B------:R-:W-:-:S02]  /*1190*/  ULOP3.LUT UR12, UR16, 0x2000000, URZ, 0xfc, !UPT ;  /* 0x02000000100c7892 */ /* 0x000fc4000f8efc3f */
        /* <DEDUP_REMOVED lines=8> */
[----:B------:R-:W-:Y:S04]  /*1220*/  LDGSTS.E.BYPASS.128 [R21], desc[UR18][R6.64+0x40], !P0 ;  /* 0x0000004006157fae */ /* 0x000fe8000c101c52 */
[----:B------:R2:W-:Y:S04]  /*1230*/  LDGSTS.E.BYPASS.128 [R19], desc[UR18][R8.64+0x40], !P0 ;  /* 0x0000004008137fae */ /* 0x0005e8000c101c52 */
[----:B------:R-:W0:Y:S04]  /*1240*/  LDGDEPBAR ;  /* 0x00000000000079af */ /* 0x000e280000000000 */
[----:B------:R3:W-:Y:S01]  /*1250*/  LDGSTS.E.BYPASS.128 [R23+0x8000], desc[UR18][R14.64+0x40], !P0 ;  /* 0x080000400e177fae */ /* 0x0007e2000c101c52 */
[----:B------:R-:W-:-:S02]  /*1260*/  ISETP.GE.U32.AND P0, PT, R12, 0xba0, PT ;  /* 0x00000ba00c00780c */ /* 0x000fc40003f06070 */
[----:B------:R-:W-:Y:S01]  /*1270*/  SEL R12, R20, RZ, !P1 ;  /* 0x000000ff140c7207 */ /* 0x000fe20004800000 */
[----:B------:R-:W0:Y:S03]  /*1280*/  LDGDEPBAR ;  /* 0x00000000000079af */ /* 0x000e260000000000 */
[----:B--2---:R-:W-:-:S04]  /*1290*/  LEA R19, R12, UR6, 0xd ;  /* 0x000000060c137c11 */ /* 0x004fc8000f8e68ff */
[----:B------:R-:W-:Y:S01]  /*12a0*/  LEA R21, R4, R19, 0x1 ;  /* 0x0000001304157211 */ /* 0x000fe200078e08ff */
[----:B------:R-:W-:Y:S02]  /*12b0*/  IMAD R19, R10, 0x2, R19 ;  /* 0x000000020a137824 */ /* 0x000fe400078e0213 */
[C---:B---3--:R-:W-:Y:S02]  /*12c0*/  IMAD R23, R12.reuse, 0x1000, R13 ;  /* 0x000010000c177824 */ /* 0x048fe400078e020d */
[----:B------:R-:W-:-:S05]  /*12d0*/  VIADD R12, R12, 0x1 ;  /* 0x000000010c0c7836 */ /* 0x000fca0000000000 */
[----:B------:R-:W-:-:S04]  /*12e0*/  ISETP.GE.AND P1, PT, R12, 0x4, PT ;  /* 0x000000040c00780c */ /* 0x000fc80003f26270 */
[----:B------:R-:W-:Y:S01]  /*12f0*/  SEL R20, R12, RZ, !P1 ;  /* 0x000000ff0c147207 */ /* 0x000fe20004800000 */
[----:B------:R-:W-:-:S04]  /*1300*/  DEPBAR.LE SB0, 0x4 ;  /* 0x000081000000791a */ /* 0x000fc80000000000 */
[----:B------:R-:W-:Y:S01]  /*1310*/  BAR.SYNC.DEFER_BLOCKING 0x0 ;  /* 0x0000000000007b1d */ /* 0x000fe20000010000 */
[----:B------:R-:W-:-:S05]  /*1320*/  IMAD R59, R20, 0x1000, R13 ;  /* 0x00001000143b7824 */ /* 0x000fca00078e020d */
[----:B------:R-:W-:-:S06]  /*1330*/  WARPGROUP.ARRIVE ;  /* 0x00000000000079c5 */ /* 0x000fcc0000000000 */
[----:B------:R-:W-:Y:S01]  /*1340*/  HGMMA.64x64x16.F32.BF16 R24, gdesc[UR12], R24 ;  /* 0x00e000000c1879f0 */ /* 0x000fe20008701818 */
[----:B------:R-:W-:Y:S02]  /*1350*/  UIADD3.64 UR14, UR4, UR10, URZ ;  /* 0x0000000a040e7297 */ /* 0x000fe4000fffe03f */
[----:B------:R-:W-:Y:S02]  /*1360*/  UIADD3.64 UR12, UR16, UR8, URZ ;  /* 0x00000008100c7297 */ /* 0x000fe4000fffe03f */
[----:B------:R-:W-:-:S04]  /*1370*/  UIADD3 UR4, UR20, 0x1, URZ ;  /* 0x0000000114047890 */ /* 0x000fc8000fffe03f */
[----:B------:R-:W-:-:S04]  /*1380*/  UISETP.GE.AND UP0, UPT, UR4, 0x4, UPT ;  /* 0x000000040400788c */ /* 0x000fc8000bf06270 */
        /* <DEDUP_REMOVED lines=10> */
[----:B------:R-:W-:Y:S02]  /*1430*/  UMOV UR5, URZ ;  /* 0x0000003f00057c82 */ /* 0x000fe40008000000 */
[----:B------:R-:W-:Y:S02]  /*1440*/  UIADD3.64 UR10, UR4, UR10, URZ ;  /* 0x0000000a040a7297 */ /* 0x000fe4000fffe03f */
[----:B------:R-:W-:Y:S01]  /*1450*/  UIADD3.64 UR8, UR16, UR8, URZ ;  /* 0x0000000810087297 */ /* 0x000fe2000fffe03f */
[----:B------:R-:W-:Y:S01]  /*1460*/  HGMMA.64x64x16.F32.BF16 R24, gdesc[UR12], R24, gsb0 ;  /* 0x00e000000c1879f0 */ /* 0x000fe20008001818 */
[----:B------:R-:W-:-:S02]  /*1470*/  ULOP3.LUT UR12, UR16, 0x2000000, URZ, 0xfc, !UPT ;  /* 0x02000000100c7892 */ /* 0x000fc4000f8efc3f */
[----:B------:R-:W-:Y:S02]  /*1480*/  ULOP3.LUT UR14, UR4, 0x1000000, URZ, 0xfc, !UPT ;  /* 0x01000000040e7892 */ /* 0x000fe4000f8efc3f */
[----:B------:R-:W-:Y:S01]  /*1490*/  ULOP3.LUT UR13, UR17, 0x80000020, URZ, 0xfc, !UPT ;  /* 0x80000020110d7892 */ /* 0x000fe2000f8efc3f */
[----:B------:R-:W-:Y:S01]  /*14a0*/  UMOV UR15, 0x80000020 ;  /* 0x80000020000f7882 */ /* 0x000fe20000000000 */
[----:B------:R-:W-:Y:S01]  /*14b0*/  UMOV UR4, UR20 ;  /* 0x0000001400047c82 */ /* 0x000fe20008000000 */
        /* <DEDUP_REMOVED lines=9> */
[----:B------:R-:W-:-:S03]  /*1550*/  ISETP.GE.U32.AND P0, PT, R18, 0xba0, PT ;  /* 0x00000ba01200780c */ /* 0x000fc60003f06070 */
[----:B------:R-:W0:Y:S01]  /*1560*/  LDGDEPBAR ;  /* 0x00000000000079af */ /* 0x000e220000000000 */
[----:B--2---:R-:W-:-:S05]  /*1570*/  LEA R19, R20, UR6, 0xd ;  /* 0x0000000614137c11 */ /* 0x004fca000f8e68ff */
[--C-:B------:R-:W-:Y:S02]  /*1580*/  IMAD R57, R10, 0x2, R19.reuse ;  /* 0x000000020a397824 */ /* 0x100fe400078e0213 */
[----:B---3--:R-:W-:Y:S01]  /*1590*/  IMAD R23, R4, 0x2, R19 ;  /* 0x0000000204177824 */ /* 0x008fe200078e0213 */
[----:B------:R-:W-:-:S04]  /*15a0*/  DEPBAR.LE SB0, 0x4 ;  /* 0x000081000000791a */ /* 0x000fc80000000000 */
[----:B------:R-:W-:Y:S06]  /*15b0*/  BAR.SYNC.DEFER_BLOCKING 0x0 ;  /* 0x0000000000007b1d */ /* 0x000fec0000010000 */
[----:B------:R-:W-:-:S06]  /*15c0*/  WARPGROUP.ARRIVE ;  /* 0x00000000000079c5 */ /* 0x000fcc0000000000 */
[----:B------:R-:W-:Y:S04]  /*15d0*/  HGMMA.64x64x16.F32.BF16 R24, gdesc[UR12], R24 ;  /* 0x00e000000c1879f0 */ /* 0x000fe80008701818 */
[----:B------:R-:W-:Y:S03]  /*15e0*/  HGMMA.64x64x16.F32.BF16 R24, gdesc[UR8], R24, gsb0 ;  /* 0x00e00000081879f0 */ /* 0x000fe60008001818 */
[----:B------:R-:W-:Y:S02]  /*15f0*/  WARPGROUP.DEPBAR.LE gsb0, 0x1 ;  /* 0x00008000000079c5 */ /* 0x000fe40000010100 */
[----:B------:R-:W-:Y:S06]  /*1600*/  BAR.SYNC.DEFER_BLOCKING 0x0 ;  /* 0x0000000000007b1d */ /* 0x000fec0000010000 */
[----:B------:R-:W-:Y:S01]  /*1610*/  @!PT LDS RZ, [RZ] ;  /* 0x00000000fffff984 */ /* 0x000fe20000000800 */
[----:B------:R-:W-:Y:S01]  /*1620*/  @!PT LDS RZ, [RZ] ;  /* 0x00000000fffff984 */ /* 0x000fe20000000800 */
[----:B------:R-:W-:Y:S01]  /*1630*/  @!PT LDS RZ, [RZ] ;  /* 0x00000000fffff984 */ /* 0x000fe20000000800 */
[----:B------:R2:W-:Y:S04]  /*1640*/  LDGSTS.E.BYPASS.128 [R23], desc[UR18][R6.64+0xc0], !P0 ;  /* 0x000000c006177fae */ /* 0x0005e8000c101c52 */
[----:B------:R3:W-:Y:S04]  /*1650*/  LDGSTS.E.BYPASS.128 [R57], desc[UR18][R8.64+0xc0], !P0 ;  /* 0x000000c008397fae */ /* 0x0007e8000c101c52 */
[----:B------:R-:W0:Y:S04]  /*1660*/  LDGDEPBAR ;  /* 0x00000000000079af */ /* 0x000e280000000000 */
[----:B------:R3:W-:Y:S01]  /*1670*/  LDGSTS.E.BYPASS.128 [R59+0x8000], desc[UR18][R14.64+0xc0], !P0 ;  /* 0x080000c00e3b7fae */ /* 0x0007e2000c101c52 */
[----:B------:R-:W-:-:S03]  /*1680*/  IADD3 R12, P0, R14, 0x100, RZ ;  /* 0x000001000e0c7810 */ /* 0x000fc60007f1e0ff */
[----:B------:R-:W0:Y:S02]  /*1690*/  LDGDEPBAR ;  /* 0x00000000000079af */ /* 0x000e240000000000 */
[----:B------:R-:W-:Y:S01]  /*16a0*/  IMAD.X R21, RZ, RZ, R15, P0 ;  /* 0x000000ffff157224 */ /* 0x000fe200000e060f */
[----:B------:R-:W-:-:S05]  /*16b0*/  IADD3 R16, P0, R8, 0x100, RZ ;  /* 0x0000010008107810 */ /* 0x000fca0007f1e0ff */
[----:B------:R-:W-:Y:S01]  /*16c0*/  IMAD.X R19, RZ, RZ, R9, P0 ;  /* 0x000000ffff137224 */ /* 0x000fe200000e0609 */
[----:B--2---:R-:W-:-:S05]  /*16d0*/  IADD3 R6, P0, R6, 0x100, RZ ;  /* 0x0000010006067810 */ /* 0x004fca0007f1e0ff */
[----:B------:R-:W-:Y:S01]  /*16e0*/  IMAD.X R7, RZ, RZ, R7, P0 ;  /* 0x000000ffff077224 */ /* 0x000fe200000e0607 */
[----:B------:R-:W-:-:S13]  /*16f0*/  ISETP.GE.U32.AND P0, PT, R18, 0xbe0, PT ;  /* 0x00000be01200780c */ /* 0x000fda0003f06070 */
[----:B---3--:R-:W-:Y:S05]  /*1700*/  @!P0 BRA `(.L_x_0) ;  /* 0xfffffff000fc8947 */ /* 0x008fea000383ffff */
[----:B------:R-:W-:Y:S02]  /*1710*/  WARPGROUP.DEPBAR.LE gsb0, 0x0 ;  /* 0x00008000000079c5 */ /* 0x000fe40000010000 */
[----:B------:R-:W-:Y:S01]  /*1720*/  LOP3.LUT R12, R17, 0x7, RZ, 0xc0, !PT ;  /* 0x00000007110c7812 */ /* 0x000fe200078ec0ff */
[----:B------:R-:W-:-:S04]  /*1730*/  DEPBAR.LE SB0, 0x0 ;  /* 0x000080000000791a */ /* 0x000fc80000000000 */
[----:B------:R-:W-:Y:S01]  /*1740*/  SHF.R.U32.HI R4, RZ, 0x2, R3 ;  /* 0x00000002ff047819 */ /* 0x000fe20000011603 */
[----:B------:R-:W-:Y:S01]  /*1750*/  IMAD.SHL.U32 R6, R3, 0x2, RZ ;  /* 0x0000000203067824 */ /* 0x000fe200078e00ff */
[----:B------:R-:W-:Y:S01]  /*1760*/  LOP3.LUT R17, R11, 0x38, R2, 0xf8, !PT ;  /* 0x000000380b117812 */ /* 0x000fe200078ef802 */
[----:B------:R-:W-:Y:S01]  /*1770*/  IMAD.SHL.U32 R7, R12, 0x10, RZ ;  /* 0x000000100c077824 */ /* 0x000fe200078e00ff */
[----:B------:R-:W-:Y:S02]  /*1780*/  SGXT.U32 R4, R4, 0x3 ;  /* 0x000000030404781a */ /* 0x000fe40000000000 */
[----:B------:R-:W-:Y:S02]  /*1790*/  CS2R R20, SRZ ;  /* 0x0000000000147805 */ /* 0x000fe4000001ff00 */
[----:B------:R-:W-:Y:S02]  /*17a0*/  LOP3.LUT R6, R6, 0x6, RZ, 0xc0, !PT ;  /* 0x0000000606067812 */ /* 0x000fe400078ec0ff */
[----:B------:R-:W-:-:S02]  /*17b0*/  CS2R R22, SRZ ;  /* 0x0000000000167805 */ /* 0x000fc4000001ff00 */
[----:B------:R-:W-:Y:S01]  /*17c0*/  LOP3.LUT R7, R7, R4, RZ, 0xfc, !PT ;  /* 0x0000000407077212 */ /* 0x000fe200078efcff */
[----:B------:R-:W-:Y:S01]  /*17d0*/  BAR.SYNC.DEFER_BLOCKING 0x0 ;  /* 0x0000000000007b1d */ /* 0x000fe20000010000 */
[----:B------:R-:W-:-:S03]  /*17e0*/  ISETP.GE.AND P0, PT, R17, 0xc00, PT ;  /* 0x00000c001100780c */ /* 0x000fc60003f06270 */
[----:B------:R-:W-:Y:S01]  /*17f0*/  IMAD R4, R7, 0x48, R6 ;  /* 0x0000004807047824 */ /* 0x000fe200078e0206 */
[----:B------:R-:W-:-:S03]  /*1800*/  ISETP.LT.AND P3, PT, R0, R5, !P0 ;  /* 0x000000050000720c */ /* 0x000fc60004761270 */
[----:B------:R-:W2:Y:S01]  /*1810*/  LDC.64 R6, c[0x0][0x210] ;  /* 0x00008400ff067b82 */ /* 0x000ea20000000a00 */
[----:B------:R-:W-:-:S05]  /*1820*/  LEA R8, R4, UR6, 0x2 ;  /* 0x0000000604087c11 */ /* 0x000fca000f8e10ff */
[----:B------:R3:W-:Y:S04]  /*1830*/  STS.64 [R8], R24 ;  /* 0x0000001808007388 */ /* 0x0007e80000000a00 */
[----:B------:R4:W-:Y:S01]  /*1840*/  STS.64 [R8+0x900], R26 ;  /* 0x0009001a08007388 */ /* 0x0009e20000000a00 */
[----:B--2---:R-:W-:-:S03]  /*1850*/  IMAD.WIDE R18, R17, 0x2, R6 ;  /* 0x0000000211127825 */ /* 0x004fc600078e0206 */
[----:B------:R-:W-:Y:S04]  /*1860*/  STS.64 [R8+0x20], R28 ;  /* 0x0000201c08007388 */ /* 0x000fe80000000a00 */
        /* <DEDUP_REMOVED lines=12> */
[----:B------:R2:W-:Y:S01]  /*1930*/  STS.64 [R8+0x9e0], R54 ;  /* 0x0009e03608007388 */ /* 0x0005e20000000a00 */
[----:B------:R-:W-:Y:S01]  /*1940*/  BAR.SYNC.DEFER_BLOCKING 0x0 ;  /* 0x0000000000007b1d */ /* 0x000fe20000010000 */
[----:B------:R-:W-:-:S04]  /*1950*/  LOP3.LUT R4, R0, 0x20, RZ, 0xfc, !PT ;  /* 0x0000002000047812 */ /* 0x000fc800078efcff */
[----:B------:R-:W-:Y:S02]  /*1960*/  ISETP.LT.AND P2, PT, R4, R5, !P0 ;  /* 0x000000050400720c */ /* 0x000fe40004741270 */
[----:B---3--:R-:W-:Y:S02]  /*1970*/  CS2R R24, SRZ ;  /* 0x0000000000187805 */ /* 0x008fe4000001ff00 */
[----:B----4-:R-:W-:Y:S01]  /*1980*/  CS2R R26, SRZ ;  /* 0x00000000001a7805 */ /* 0x010fe2000001ff00 */
[----:B------:R-:W3:Y:S08]  /*1990*/  @P3 LDG.E.EL.128 R20, desc[UR18][R18.64] ;  /* 0x0000001212143981 */ /* 0x000ef0000c2e1d00 */
[----:B------:R-:W4:Y:S01]  /*19a0*/  @P2 LDG.E.EL.128 R24, desc[UR18][R18.64] ;  /* 0x0000001212182981 */ /* 0x000f22000c2e1d00 */
[----:B------:R-:W-:-:S02]  /*19b0*/  LOP3.LUT R4, R0, 0x40, RZ, 0xfc, !PT ;  /* 0x0000004000047812 */ /* 0x000fc400078efcff */
[----:B--2---:R-:W-:Y:S02]  /*19c0*/  CS2R R8, SRZ ;  /* 0x0000000000087805 */ /* 0x004fe4000001ff00 */
[----:B------:R-:W-:Y:S02]  /*19d0*/  CS2R R10, SRZ ;  /* 0x00000000000a7805 */ /* 0x000fe4000001ff00 */
[----:B------:R-:W-:Y:S02]  /*19e0*/  ISETP.LT.AND P1, PT, R4, R5, !P0 ;  /* 0x000000050400720c */ /* 0x000fe40004721270 */
[----:B------:R-:W-:-:S04]  /*19f0*/  LOP3.LUT R4, R0, 0x60, RZ, 0xfc, !PT ;  /* 0x0000006000047812 */ /* 0x000fc800078efcff */
[----:B------:R-:W-:Y:S02]  /*1a00*/  ISETP.LT.AND P0, PT, R4, R5, !P0 ;  /* 0x000000050400720c */ /* 0x000fe40004701270 */
[----:B------:R-:W-:Y:S02]  /*1a10*/  CS2R R4, SRZ ;  /* 0x0000000000047805 */ /* 0x000fe4000001ff00 */
[----:B------:R-:W-:-:S03]  /*1a20*/  CS2R R6, SRZ ;  /* 0x0000000000067805 */ /* 0x000fc6000001ff00 */
[----:B------:R-:W2:Y:S06]  /*1a30*/  @P1 LDG.E.EL.128 R8, desc[UR18][R18.64] ;  /* 0x0000001212081981 */ /* 0x000eac000c2e1d00 */
[----:B------:R5:W2:Y:S01]  /*1a40*/  @P0 LDG.E.EL.128 R4, desc[UR18][R18.64] ;  /* 0x0000001212040981 */ /* 0x000aa2000c2e1d00 */
[----:B------:R-:W-:Y:S01]  /*1a50*/  SHF.R.U32.HI R3, RZ, 0x3, R3 ;  /* 0x00000003ff037819 */ /* 0x000fe20000011603 */
[----:B------:R-:W-:Y:S01]  /*1a60*/  IMAD R0, R0, 0xc00, R17 ;  /* 0x00000c0000007824 */ /* 0x000fe200078e0211 */
[----:B------:R-:W-:Y:S02]  /*1a70*/  SHF.L.U32 R12, R12, 0x2, RZ ;  /* 0x000000020c0c7819 */ /* 0x000fe400000006ff */
[----:B------:R-:W-:-:S02]  /*1a80*/  SGXT.U32 R3, R3, 0x2 ;  /* 0x000000020303781a */ /* 0x000fc40000000000 */
[----:B------:R-:W-:Y:S02]  /*1a90*/  LOP3.LUT R2, R2, 0x38, RZ, 0xc0, !PT ;  /* 0x0000003802027812 */ /* 0x000fe400078ec0ff */
[----:B------:R-:W-:-:S05]  /*1aa0*/  LOP3.LUT R3, R12, R3, RZ, 0xfc, !PT ;  /* 0x000000030c037212 */ /* 0x000fca00078efcff */
[----:B------:R-:W-:-:S05]  /*1ab0*/  IMAD R2, R3, 0x48, R2 ;  /* 0x0000004803027824 */ /* 0x000fca00078e0202 */
[----:B------:R-:W-:-:S05]  /*1ac0*/  LEA R46, R2, UR6, 0x2 ;  /* 0x00000006022e7c11 */ /* 0x000fca000f8e10ff */
[----:B------:R-:W3:Y:S04]  /*1ad0*/  LDS.128 R32, [R46] ;  /* 0x000000002e207984 */ /* 0x000ee80000000c00 */
[----:B------:R-:W3:Y:S04]  /*1ae0*/  LDS.128 R28, [R46+0x10] ;  /* 0x000010002e1c7984 */ /* 0x000ee80000000c00 */
[----:B------:R-:W2:Y:S04]  /*1af0*/  LDS.128 R12, [R46+0x2400] ;  /* 0x002400002e0c7984 */ /* 0x000ea80000000c00 */
[----:B-----5:R-:W5:Y:S01]  /*1b00*/  LDS.128 R16, [R46+0x2410] ;  /* 0x002410002e107984 */ /* 0x020f620000000c00 */
[----:B---3--:R-:W-:Y:S01]  /*1b10*/  PRMT R38, R23, 0x7632, R38 ;  /* 0x0000763217267816 */ /* 0x008fe20000000026 */
[C---:B------:R-:W-:Y:S01]  /*1b20*/  IMAD.U32 R3, R20.reuse, 0x10000, RZ ;  /* 0x0001000014037824 */ /* 0x040fe200078e00ff */
[----:B------:R-:W-:Y:S01]  /*1b30*/  PRMT R2, R20, 0x7632, R2 ;  /* 0x0000763214027816 */ /* 0x000fe20000000002 */
[C---:B------:R-:W-:Y:S01]  /*1b40*/  IMAD.U32 R39, R22.reuse, 0x10000, RZ ;  /* 0x0001000016277824 */ /* 0x040fe200078e00ff */
[C---:B------:R-:W-:Y:S01]  /*1b50*/  PRMT R20, R21.reuse, 0x7632, R20 ;  /* 0x0000763215147816 */ /* 0x040fe20000000014 */
[----:B------:R-:W-:Y:S01]  /*1b60*/  IMAD.U32 R21, R21, 0x10000, RZ ;  /* 0x0001000015157824 */ /* 0x000fe200078e00ff */
[----:B------:R-:W-:Y:S01]  /*1b70*/  PRMT R37, R22, 0x7632, R37 ;  /* 0x0000763216257816 */ /* 0x000fe20000000025 */
[----:B------:R-:W-:-:S02]  /*1b80*/  IMAD.U32 R38, R38, 0x10000, RZ ;  /* 0x0001000026267824 */ /* 0x000fc400078e00ff */
[----:B-1----:R-:W-:Y:S01]  /*1b90*/  FADD R3, R32, R3 ;  /* 0x0000000320037221 */ /* 0x002fe20000000000 */
[----:B------:R-:W-:Y:S02]  /*1ba0*/  IMAD.U32 R36, R2, 0x10000, RZ ;  /* 0x0001000002247824 */ /* 0x000fe400078e00ff */
[----:B------:R-:W-:Y:S01]  /*1bb0*/  FADD R2, R34, R21 ;  /* 0x0000001522027221 */ /* 0x000fe20000000000 */
[----:B------:R-:W-:Y:S02]  /*1bc0*/  IMAD.U32 R32, R20, 0x10000, RZ ;  /* 0x0001000014207824 */ /* 0x000fe400078e00ff */
[----:B------:R-:W-:Y:S01]  /*1bd0*/  FADD R28, R28, R39 ;  /* 0x000000271c1c7221 */ /* 0x000fe20000000000 */
[----:B------:R-:W-:Y:S02]  /*1be0*/  IMAD.U32 R34, R37, 0x10000, RZ ;  /* 0x0001000025227824 */ /* 0x000fe400078e00ff */
[--C-:B------:R-:W-:Y:S01]  /*1bf0*/  FADD R31, R31, R38.reuse ;  /* 0x000000261f1f7221 */ /* 0x100fe20000000000 */
[----:B------:R-:W-:Y:S01]  /*1c00*/  IMAD.U32 R41, R23, 0x10000, RZ ;  /* 0x0001000017297824 */ /* 0x000fe200078e00ff */
[C---:B----4-:R-:W-:Y:S01]  /*1c10*/  PRMT R38, R24.reuse, 0x7632, R38 ;  /* 0x0000763218267816 */ /* 0x050fe20000000026 */
[----:B------:R-:W1:Y:S01]  /*1c20*/  LDS.128 R20, [R46+0x4800] ;  /* 0x004800002e147984 */ /* 0x000e620000000c00 */
[----:B------:R-:W-:Y:S01]  /*1c30*/  IMAD.U32 R39, R24, 0x10000, RZ ;  /* 0x0001000018277824 */ /* 0x000fe200078e00ff */
[----:B------:R-:W-:Y:S01]  /*1c40*/  PRMT R24, R25, 0x7632, R24 ;  /* 0x0000763219187816 */ /* 0x000fe20000000018 */
[----:B------:R-:W-:Y:S01]  /*1c50*/  FADD R36, R33, R36 ;  /* 0x0000002421247221 */ /* 0x000fe20000000000 */
[----:B------:R-:W-:Y:S01]  /*1c60*/  FADD R37, R35, R32 ;  /* 0x0000002023257221 */ /* 0x000fe20000000000 */
[----:B------:R-:W-:Y:S01]  /*1c70*/  FADD R29, R29, R34 ;  /* 0x000000221d1d7221 */ /* 0x000fe20000000000 */
[----:B------:R-:W-:Y:S01]  /*1c80*/  FADD R30, R30, R41 ;  /* 0x000000291e1e7221 */ /* 0x000fe20000000000 */
[----:B------:R-:W3:Y:S01]  /*1c90*/  LDS.128 R32, [R46+0x4810] ;  /* 0x004810002e207984 */ /* 0x000ee20000000c00 */
[----:B------:R-:W-:Y:S01]  /*1ca0*/  IMAD.U32 R41, R25, 0x10000, RZ ;  /* 0x0001000019297824 */ /* 0x000fe200078e00ff */
[C---:B------:R-:W-:Y:S01]  /*1cb0*/  PRMT R42, R26.reuse, 0x7632, R42 ;  /* 0x000076321a2a7816 */ /* 0x040fe2000000002a */
[----:B------:R-:W-:Y:S01]  /*1cc0*/  IMAD.U32 R45, R26, 0x10000, RZ ;  /* 0x000100001a2d7824 */ /* 0x000fe200078e00ff */
[C---:B------:R-:W-:Y:S01]  /*1cd0*/  PRMT R43, R27.reuse, 0x7632, R43 ;  /* 0x000076321b2b7816 */ /* 0x040fe2000000002b */
[----:B------:R-:W-:Y:S01]  /*1ce0*/  IMAD.U32 R47, R27, 0x10000, RZ ;  /* 0x000100001b2f7824 */ /* 0x000fe200078e00ff */
[----:B------:R-:W-:Y:S01]  /*1cf0*/  SHF.L.U32 R40, R38, 0x10, RZ ;  /* 0x0000001026287819 */ /* 0x000fe200000006ff */
[----:B------:R-:W-:-:S02]  /*1d00*/  IMAD.U32 R44, R24, 0x10000, RZ ;  /* 0x00010000182c7824 */ /* 0x000fc400078e00ff */
[----:B--2---:R-:W-:Y:S01]  /*1d10*/  FADD R38, R14, R41 ;  /* 0x000000290e267221 */ /* 0x004fe20000000000 */
[----:B------:R-:W2:Y:S01]  /*1d20*/  LDS.128 R24, [R46+0x6c00] ;  /* 0x006c00002e187984 */ /* 0x000ea20000000c00 */
[----:B------:R-:W-:Y:S01]  /*1d30*/  FADD R39, R12, R39 ;  /* 0x000000270c277221 */ /* 0x000fe20000000000 */
[----:B------:R-:W-:Y:S01]  /*1d40*/  FADD R41, R15, R44 ;  /* 0x0000002c0f297221 */ /* 0x000fe20000000000 */
[----:B------:R-:W-:Y:S02]  /*1d50*/  IMAD.U32 R44, R42, 0x10000, RZ ;  /* 0x000100002a2c7824 */ /* 0x000fe400078e00ff */
[----:B------:R-:W-:Y:S01]  /*1d60*/  FADD R40, R13, R40 ;  /* 0x000000280d287221 */ /* 0x000fe20000000000 */
[----:B-----5:R-:W-:Y:S01]  /*1d70*/  FADD R42, R16, R45 ;  /* 0x0000002d102a7221 */ /* 0x020fe20000000000 */
[----:B------:R-:W-:Y:S01]  /*1d80*/  IMAD.U32 R48, R43, 0x10000, RZ ;  /* 0x000100002b307824 */ /* 0x000fe200078e00ff */
[----:B------:R-:W4:Y:S01]  /*1d90*/  LDS.128 R12, [R46+0x6c10] ;  /* 0x006c10002e0c7984 */ /* 0x000f220000000c00 */
[----:B------:R-:W-:Y:S01]  /*1da0*/  FADD R45, R17, R44 ;  /* 0x0000002c112d7221 */ /* 0x000fe20000000000 */
[C---:B------:R-:W-:Y:S01]  /*1db0*/  PRMT R16, R8.reuse, 0x7632, R16 ;  /* 0x0000763208107816 */ /* 0x040fe20000000010 */
[----:B------:R-:W-:Y:S01]  /*1dc0*/  IMAD.U32 R17, R8, 0x10000, RZ ;  /* 0x0001000008117824 */ /* 0x000fe200078e00ff */
[----:B------:R-:W-:Y:S01]  /*1dd0*/  PRMT R8, R9, 0x7632, R8 ;  /* 0x0000763209087816 */ /* 0x000fe20000000008 */
[----:B------:R-:W-:Y:S01]  /*1de0*/  FADD R44, R19, R48 ;  /* 0x00000030132c7221 */ /* 0x000fe20000000000 */
[----:B------:R-:W-:Y:S01]  /*1df0*/  IMAD.U32 R19, R9, 0x10000, RZ ;  /* 0x0001000009137824 */ /* 0x000fe200078e00ff */
[----:B------:R-:W-:Y:S01]  /*1e00*/  PRMT R9, R10, 0x7632, R9 ;  /* 0x000076320a097816 */ /* 0x000fe20000000009 */
[----:B------:R-:W-:-:S02]  /*1e10*/  IMAD.U32 R16, R16, 0x10000, RZ ;  /* 0x0001000010107824 */ /* 0x000fc400078e00ff */
[----:B------:R-:W-:Y:S01]  /*1e20*/  FADD R43, R18, R47 ;  /* 0x0000002f122b7221 */ /* 0x000fe20000000000 */
[----:B------:R-:W-:Y:S01]  /*1e30*/  IMAD.U32 R8, R8, 0x10000, RZ ;  /* 0x0001000008087824 */ /* 0x000fe200078e00ff */
[----:B------:R-:W-:Y:S01]  /*1e40*/  F2FP.BF16.F32.PACK_AB R18, R45, R42 ;  /* 0x0000002a2d12723e */ /* 0x000fe200000010ff */
[----:B------:R-:W-:Y:S01]  /*1e50*/  IMAD.U32 R47, R10, 0x10000, RZ ;  /* 0x000100000a2f7824 */ /* 0x000fe200078e00ff */
[C---:B------:R-:W-:Y:S01]  /*1e60*/  PRMT R10, R11.reuse, 0x7632, R10 ;  /* 0x000076320b0a7816 */ /* 0x040fe2000000000a */
[----:B------:R-:W-:Y:S02]  /*1e70*/  IMAD.U32 R11, R11, 0x10000, RZ ;  /* 0x000100000b0b7824 */ /* 0x000fe400078e00ff */
[----:B-1----:R-:W-:Y:S01]  /*1e80*/  FADD R21, R21, R16 ;  /* 0x0000001015157221 */ /* 0x002fe20000000000 */
[----:B------:R-:W-:Y:S02]  /*1e90*/  IMAD.U32 R16, R9, 0x10000, RZ ;  /* 0x0001000009107824 */ /* 0x000fe400078e00ff */
[--C-:B------:R-:W-:Y:S01]  /*1ea0*/  FADD R23, R23, R8.reuse ;  /* 0x0000000817177221 */ /* 0x100fe20000000000 */
[----:B------:R-:W-:Y:S01]  /*1eb0*/  PRMT R8, R4, 0x7632, R8 ;  /* 0x0000763204087816 */ /* 0x000fe20000000008 */
[----:B------:R-:W-:Y:S01]  /*1ec0*/  FADD R20, R20, R17 ;  /* 0x0000001114147221 */ /* 0x000fe20000000000 */
[----:B------:R-:W-:Y:S01]  /*1ed0*/  SHF.L.U32 R9, R4, 0x10, RZ ;  /* 0x0000001004097819 */ /* 0x000fe200000006ff */
[----:B------:R-:W-:-:S02]  /*1ee0*/  IMAD.U32 R17, R6, 0x10000, RZ ;  /* 0x0001000006117824 */ /* 0x000fc400078e00ff */
[----:B---3--:R-:W-:Y:S01]  /*1ef0*/  FADD R34, R34, R11 ;  /* 0x0000000b22227221 */ /* 0x008fe20000000000 */
[C---:B------:R-:W-:Y:S01]  /*1f00*/  PRMT R4, R5.reuse, 0x7632, R4 ;  /* 0x0000763205047816 */ /* 0x040fe20000000004 */
[----:B------:R-:W-:Y:S01]  /*1f10*/  IMAD.U32 R11, R5, 0x10000, RZ ;  /* 0x00010000050b7824 */ /* 0x000fe200078e00ff */
[----:B------:R-:W-:Y:S01]  /*1f20*/  PRMT R5, R6, 0x7632, R5 ;  /* 0x0000763206057816 */ /* 0x000fe20000000005 */
[----:B------:R-:W-:Y:S02]  /*1f30*/  IMAD.U32 R6, R8, 0x10000, RZ ;  /* 0x0001000008067824 */ /* 0x000fe400078e00ff */
[----:B------:R-:W-:Y:S01]  /*1f40*/  FADD R33, R33, R16 ;  /* 0x0000001021217221 */ /* 0x000fe20000000000 */
[----:B------:R-:W-:Y:S02]  /*1f50*/  IMAD.U32 R10, R10, 0x10000, RZ ;  /* 0x000100000a0a7824 */ /* 0x000fe400078e00ff */
[----:B------:R-:W-:Y:S01]  /*1f60*/  FADD R22, R22, R19 ;  /* 0x0000001316167221 */ /* 0x000fe20000000000 */
[----:B------:R-:W-:-:S02]  /*1f70*/  IMAD.U32 R4, R4, 0x10000, RZ ;  /* 0x0001000004047824 */ /* 0x000fc400078e00ff */
[----:B--2---:R-:W-:Y:S01]  /*1f80*/  FADD R24, R24, R9 ;  /* 0x0000000918187221 */ /* 0x004fe20000000000 */
[--C-:B------:R-:W-:Y:S01]  /*1f90*/  FADD R35, R35, R10.reuse ;  /* 0x0000000a23237221 */ /* 0x100fe20000000000 */
[----:B------:R-:W1:Y:S01]  /*1fa0*/  LDC.64 R8, c[0x0][0x228] ;  /* 0x00008a00ff087b82 */ /* 0x000e620000000a00 */
[C---:B------:R-:W-:Y:S01]  /*1fb0*/  PRMT R10, R7.reuse, 0x7632, R10 ;  /* 0x00007632070a7816 */ /* 0x040fe2000000000a */
[----:B------:R-:W-:Y:S02]  /*1fc0*/  IMAD.U32 R7, R7, 0x10000, RZ ;  /* 0x0001000007077824 */ /* 0x000fe400078e00ff */
[----:B------:R-:W-:Y:S01]  /*1fd0*/  FADD R26, R26, R11 ;  /* 0x0000000b1a1a7221 */ /* 0x000fe20000000000 */
[----:B------:R-:W-:Y:S02]  /*1fe0*/  IMAD.U32 R16, R5, 0x10000, RZ ;  /* 0x0001000005107824 */ /* 0x000fe400078e00ff */
[----:B------:R-:W-:Y:S01]  /*1ff0*/  FADD R25, R25, R6 ;  /* 0x0000000619197221 */ /* 0x000fe20000000000 */
[----:B------:R-:W-:Y:S01]  /*2000*/  FADD R32, R32, R47 ;  /* 0x0000002f20207221 */ /* 0x000fe20000000000 */
[----:B------:R-:W-:Y:S01]  /*2010*/  F2FP.BF16.F32.PACK_AB R6, R29, R28 ;  /* 0x0000001c1d06723e */ /* 0x000fe200000010ff */
[----:B------:R-:W-:-:S02]  /*2020*/  VIADD R11, R0, 0x18000 ;  /* 0x00018000000b7836 */ /* 0x000fc40000000000 */
[----:B------:R-:W-:Y:S01]  /*2030*/  FADD R27, R27, R4 ;  /* 0x000000041b1b7221 */ /* 0x000fe20000000000 */
[----:B----4-:R-:W-:Y:S01]  /*2040*/  FADD R14, R14, R7 ;  /* 0x000000070e0e7221 */ /* 0x010fe20000000000 */
[----:B------:R-:W-:Y:S01]  /*2050*/  VIADD R29, R0, 0x30000 ;  /* 0x00030000001d7836 */ /* 0x000fe20000000000 */
[----:B------:R-:W-:Y:S01]  /*2060*/  F2FP.BF16.F32.PACK_AB R4, R36, R3 ;  /* 0x000000032404723e */ /* 0x000fe200000010ff */
[----:B------:R-:W-:Y:S01]  /*2070*/  FADD R12, R12, R17 ;  /* 0x000000110c0c7221 */ /* 0x000fe20000000000 */
[----:B------:R-:W-:Y:S01]  /*2080*/  F2FP.BF16.F32.PACK_AB R5, R37, R2 ;  /* 0x000000022505723e */ /* 0x000fe200000010ff */
[----:B------:R-:W-:Y:S01]  /*2090*/  FADD R13, R13, R16 ;  /* 0x000000100d0d7221 */ /* 0x000fe20000000000 */
[----:B------:R-:W-:Y:S01]  /*20a0*/  F2FP.BF16.F32.PACK_AB R7, R31, R30 ;  /* 0x0000001e1f07723e */ /* 0x000fe200000010ff */
[----:B------:R-:W-:Y:S01]  /*20b0*/  IMAD.U32 R30, R10, 0x10000, RZ ;  /* 0x000100000a1e7824 */ /* 0x000fe200078e00ff */
[----:B------:R-:W-:Y:S01]  /*20c0*/  F2FP.BF16.F32.PACK_AB R20, R21, R20 ;  /* 0x000000141514723e */ /* 0x000fe200000010ff */
[----:B------:R-:W-:Y:S01]  /*20d0*/  VIADD R31, R0, 0x48000 ;  /* 0x00048000001f7836 */ /* 0x000fe20000000000 */
[----:B------:R-:W-:Y:S01]  /*20e0*/  F2FP.BF16.F32.PACK_AB R16, R40, R39 ;  /* 0x000000272810723e */ /* 0x000fe200000010ff */
[----:B------:R-:W-:Y:S01]  /*20f0*/  FADD R15, R15, R30 ;  /* 0x0000001e0f0f7221 */ /* 0x000fe20000000000 */
[----:B------:R-:W-:Y:S01]  /*2100*/  F2FP.BF16.F32.PACK_AB R17, R41, R38 ;  /* 0x000000262911723e */ /* 0x000fe200000010ff */
[----:B-1----:R-:W-:Y:S01]  /*2110*/  IMAD.WIDE R2, R0, 0x2, R8 ;  /* 0x0000000200027825 */ /* 0x002fe200078e0208 */
[----:B------:R-:W-:-:S02]  /*2120*/  F2FP.BF16.F32.PACK_AB R19, R44, R43 ;  /* 0x0000002b2c13723e */ /* 0x000fc400000010ff */
[----:B------:R-:W-:Y:S01]  /*2130*/  F2FP.BF16.F32.PACK_AB R21, R23, R22 ;  /* 0x000000161715723e */ /* 0x000fe200000010ff */
[--C-:B------:R-:W-:Y:S01]  /*2140*/  IMAD.WIDE R10, R11, 0x2, R8.reuse ;  /* 0x000000020b0a7825 */ /* 0x100fe200078e0208 */
[----:B------:R-:W-:Y:S01]  /*2150*/  F2FP.BF16.F32.PACK_AB R22, R33, R32 ;  /* 0x000000202116723e */ /* 0x000fe200000010ff */
[----:B------:R1:W-:Y:S01]  /*2160*/  @P3 STG.E.128 desc[UR18][R2.64], R4 ;  /* 0x0000000402003986 */ /* 0x0003e2000c101d12 */
[----:B------:R-:W-:Y:S01]  /*2170*/  F2FP.BF16.F32.PACK_AB R23, R35, R34 ;  /* 0x000000222317723e */ /* 0x000fe200000010ff */
[--C-:B------:R-:W-:Y:S01]  /*2180*/  IMAD.WIDE R28, R29, 0x2, R8.reuse ;  /* 0x000000021d1c7825 */ /* 0x100fe200078e0208 */
[----:B------:R-:W-:Y:S01]  /*2190*/  F2FP.BF16.F32.PACK_AB R24, R25, R24 ;  /* 0x000000181918723e */ /* 0x000fe200000010ff */
[----:B------:R1:W-:Y:S01]  /*21a0*/  @P2 STG.E.128 desc[UR18][R10.64], R16 ;  /* 0x000000100a002986 */ /* 0x0003e2000c101d12 */
[----:B------:R-:W-:Y:S01]  /*21b0*/  F2FP.BF16.F32.PACK_AB R25, R27, R26 ;  /* 0x0000001a1b19723e */ /* 0x000fe200000010ff */
[----:B------:R-:W-:Y:S01]  /*21c0*/  IMAD.WIDE R8, R31, 0x2, R8 ;  /* 0x000000021f087825 */ /* 0x000fe200078e0208 */
[----:B------:R-:W-:Y:S01]  /*21d0*/  F2FP.BF16.F32.PACK_AB R26, R13, R12 ;  /* 0x0000000c0d1a723e */ /* 0x000fe200000010ff */
[----:B------:R1:W-:Y:S01]  /*21e0*/  @P1 STG.E.128 desc[UR18][R28.64], R20 ;  /* 0x000000141c001986 */ /* 0x0003e2000c101d12 */
[----:B------:R-:W-:Y:S01]  /*21f0*/  F2FP.BF16.F32.PACK_AB R27, R15, R14 ;  /* 0x0000000e0f1b723e */ /* 0x000fe200000010ff */
[----:B------:R-:W-:Y:S06]  /*2200*/  @!P0 EXIT ;  /* 0x000000000000894d */ /* 0x000fec0003800000 */
[----:B------:R-:W-:Y:S01]  /*2210*/  STG.E.128 desc[UR18][R8.64], R24 ;  /* 0x0000001808007986 */ /* 0x000fe2000c101d12 */
[----:B------:R-:W-:Y:S05]  /*2220*/  EXIT ;  /* 0x000000000000794d */ /* 0x000fea0003800000 */
.L_x_1:
[----:B------:R-:W-:-:S00]  /*2230*/  BRA `(.L_x_1) ;  /* 0xfffffffc00fc7947 */ /* 0x000fc0000383ffff */
[----:B------:R-:W-:-:S00]  /*2240*/  NOP ;  /* 0x0000000000007918 */ /* 0x000fc00000000000 */
        /* <DEDUP_REMOVED lines=11> */
.L_x_2:


//--------------------- .nv.shared.triton_mm      --------------------------
	.section	.nv.shared.triton_mm,"aw",@nobits
	.sectionflags	@""
	.align	16
	.zero		1024


//--------------------- .nv.constant0.triton_mm   --------------------------
	.section	.nv.constant0.triton_mm,"a",@progbits
	.sectionflags	@""
	.align	4
.nv.constant0.triton_mm:
	.zero		564
